	.target	sm_90a

	.elftype	@"ET_EXEC"


//--------------------- .note.nv.tkinfo           --------------------------
	.section	.note.nv.tkinfo,"",@"SHT_NOTE"
	.sectionflags	@"SHF_NOTE_NV_TKINFO"
	.tkinfo
        /*0018*/ 	.word	0x00000002
        /*0030*/ 	.string	""
        /*0030*/ 	.string	"ptxas"
        /*0030*/ 	.string	"Cuda compilation tools, release 13.0, V13.0.88"
        /*0030*/ 	.string	"Build cuda_13.0.r13.0/compiler.36424714_0"
        /*0030*/ 	.string	"-arch sm_90a -m 64 "



//--------------------- .note.nv.cuinfo           --------------------------
	.section	.note.nv.cuinfo,"",@"SHT_NOTE"
	.sectionflags	@"SHF_NOTE_NV_CUINFO"
        /*0018*/ 	.short	0x0002
        /*001a*/ 	.short	0x005a
        /*001c*/ 	.short	0x0082
	.zero		2


//--------------------- .nv.info                  --------------------------
	.section	.nv.info,"",@"SHT_CUDA_INFO"
	.align	4


	//----- nvinfo : EIATTR_REGCOUNT
	.align		4
        /*0000*/ 	.byte	0x04, 0x2f
        /*0002*/ 	.short	(.L_12 - .L_11)
	.align		4
.L_11:
        /*0004*/ 	.word	index@(_ZN7cutlass13device_kernelINS_4conv6kernel13ConvUniversalINS1_16ConvProblemShapeILNS1_8OperatorE2ELi2EEENS1_10collective14CollectiveConvINS1_46MainloopSm90TmaGmmaWarpSpecializedImplicitGemmILS5_2ELi7ELi2EN4cute5tupleIJNSA_1CILi2EEENSC_ILi1EEESE_EEENS1_36KernelImplicitTmaWarpSpecializedSm90ELi1EEENSB_IJNSC_ILi128EEENSB_IJSI_EEENSB_IJNSC_ILi64EEEEEEEEENS_10bfloat16_tESN_NSA_8TiledMMAINSA_8MMA_AtomIJNSA_4SM904GMMA28MMA_64x128x16_F32BF16BF16_SSILNSR_5MajorE1ELST_1ELNSR_7ScaleInE1ELSU_1EEEEEENSA_6LayoutINSB_IJSE_SE_SE_EEENSB_IJNSC_ILi0EEESZ_SZ_EEEEENSB_IJNSA_10UnderscoreES12_S12_EEEEENS7_6detail26Sm90ImplicitGemmTileTraitsINSA_13SM90_TMA_LOADENSA_14ComposedLayoutINSA_7SwizzleILi3ELi4ELi3EEENSA_18smem_ptr_flag_bitsILi16EEENSX_INSB_IJNSB_IJSK_SD_EEENSB_IJNSC_ILi8EEES1E_EEENSB_IJSE_NSC_ILi7EEEEEEEEENSB_IJNSB_IJSE_NSC_ILi4096EEEEEENSB_IJSK_NSC_ILi512EEEEEENSB_IJSZ_NSC_ILi8192EEEEEEEEEEEEEvEENS16_INSA_30SM90_TMA_LOAD_IM2COL_MULTICASTES1R_vEEEENS_8epilogue10collective6detail29Sm90TmaWarpSpecializedAdapterINS1X_15DefaultEpilogueISN_NSB_IJlNSB_IJSE_llEEESZ_EEES22_NS1W_6thread17LinearCombinationISN_Li1EffLNS23_9ScaleType4KindE0ELNS_15FloatRoundStyleE2ESN_EENS_4gemm15EpilogueDefaultEEEEEvvEEEEvNT_6ParamsE)
        /*0008*/ 	.word	0x000000a8


	//----- nvinfo : EIATTR_FRAME_SIZE
	.align		4
.L_12:
        /*000c*/ 	.byte	0x04, 0x11
        /*000e*/ 	.short	(.L_14 - .L_13)
	.align		4
.L_13:
        /*0010*/ 	.word	index@(_ZN7cutlass13device_kernelINS_4conv6kernel13ConvUniversalINS1_16ConvProblemShapeILNS1_8OperatorE2ELi2EEENS1_10collective14CollectiveConvINS1_46MainloopSm90TmaGmmaWarpSpecializedImplicitGemmILS5_2ELi7ELi2EN4cute5tupleIJNSA_1CILi2EEENSC_ILi1EEESE_EEENS1_36KernelImplicitTmaWarpSpecializedSm90ELi1EEENSB_IJNSC_ILi128EEENSB_IJSI_EEENSB_IJNSC_ILi64EEEEEEEEENS_10bfloat16_tESN_NSA_8TiledMMAINSA_8MMA_AtomIJNSA_4SM904GMMA28MMA_64x128x16_F32BF16BF16_SSILNSR_5MajorE1ELST_1ELNSR_7ScaleInE1ELSU_1EEEEEENSA_6LayoutINSB_IJSE_SE_SE_EEENSB_IJNSC_ILi0EEESZ_SZ_EEEEENSB_IJNSA_10UnderscoreES12_S12_EEEEENS7_6detail26Sm90ImplicitGemmTileTraitsINSA_13SM90_TMA_LOADENSA_14ComposedLayoutINSA_7SwizzleILi3ELi4ELi3EEENSA_18smem_ptr_flag_bitsILi16EEENSX_INSB_IJNSB_IJSK_SD_EEENSB_IJNSC_ILi8EEES1E_EEENSB_IJSE_NSC_ILi7EEEEEEEEENSB_IJNSB_IJSE_NSC_ILi4096EEEEEENSB_IJSK_NSC_ILi512EEEEEENSB_IJSZ_NSC_ILi8192EEEEEEEEEEEEEvEENS16_INSA_30SM90_TMA_LOAD_IM2COL_MULTICASTES1R_vEEEENS_8epilogue10collective6detail29Sm90TmaWarpSpecializedAdapterINS1X_15DefaultEpilogueISN_NSB_IJlNSB_IJSE_llEEESZ_EEES22_NS1W_6thread17LinearCombinationISN_Li1EffLNS23_9ScaleType4KindE0ELNS_15FloatRoundStyleE2ESN_EENS_4gemm15EpilogueDefaultEEEEEvvEEEEvNT_6ParamsE)
        /*0014*/ 	.word	0x00000000


	//----- nvinfo : EIATTR_MIN_STACK_SIZE
	.align		4
.L_14:
        /*0018*/ 	.byte	0x04, 0x12
        /*001a*/ 	.short	(.L_16 - .L_15)
	.align		4
.L_15:
        /*001c*/ 	.word	index@(_ZN7cutlass13device_kernelINS_4conv6kernel13ConvUniversalINS1_16ConvProblemShapeILNS1_8OperatorE2ELi2EEENS1_10collective14CollectiveConvINS1_46MainloopSm90TmaGmmaWarpSpecializedImplicitGemmILS5_2ELi7ELi2EN4cute5tupleIJNSA_1CILi2EEENSC_ILi1EEESE_EEENS1_36KernelImplicitTmaWarpSpecializedSm90ELi1EEENSB_IJNSC_ILi128EEENSB_IJSI_EEENSB_IJNSC_ILi64EEEEEEEEENS_10bfloat16_tESN_NSA_8TiledMMAINSA_8MMA_AtomIJNSA_4SM904GMMA28MMA_64x128x16_F32BF16BF16_SSILNSR_5MajorE1ELST_1ELNSR_7ScaleInE1ELSU_1EEEEEENSA_6LayoutINSB_IJSE_SE_SE_EEENSB_IJNSC_ILi0EEESZ_SZ_EEEEENSB_IJNSA_10UnderscoreES12_S12_EEEEENS7_6detail26Sm90ImplicitGemmTileTraitsINSA_13SM90_TMA_LOADENSA_14ComposedLayoutINSA_7SwizzleILi3ELi4ELi3EEENSA_18smem_ptr_flag_bitsILi16EEENSX_INSB_IJNSB_IJSK_SD_EEENSB_IJNSC_ILi8EEES1E_EEENSB_IJSE_NSC_ILi7EEEEEEEEENSB_IJNSB_IJSE_NSC_ILi4096EEEEEENSB_IJSK_NSC_ILi512EEEEEENSB_IJSZ_NSC_ILi8192EEEEEEEEEEEEEvEENS16_INSA_30SM90_TMA_LOAD_IM2COL_MULTICASTES1R_vEEEENS_8epilogue10collective6detail29Sm90TmaWarpSpecializedAdapterINS1X_15DefaultEpilogueISN_NSB_IJlNSB_IJSE_llEEESZ_EEES22_NS1W_6thread17LinearCombinationISN_Li1EffLNS23_9ScaleType4KindE0ELNS_15FloatRoundStyleE2ESN_EENS_4gemm15EpilogueDefaultEEEEEvvEEEEvNT_6ParamsE)
        /*0020*/ 	.word	0x00000000
.L_16:


//--------------------- .nv.compat                --------------------------
	.section	.nv.compat,"",@"SHT_CUDA_COMPAT_INFO"
	.align	4
        /*0000*/ 	.byte	0x02, 0x09, 0x01, 0x00, 0x02, 0x02, 0x04, 0x00, 0x02, 0x05, 0x05, 0x00, 0x03, 0x07, 0x01, 0x01
        /*0010*/ 	.byte	0x02, 0x03, 0x01, 0x00, 0x02, 0x06, 0x01, 0x00, 0x04, 0x0b, 0x08, 0x00, 0x00, 0x00, 0x00, 0x00
        /*0020*/ 	.byte	0x00, 0x00, 0x00, 0x00


//--------------------- .nv.info._ZN7cutlass13device_kernelINS_4conv6kernel13ConvUniversalINS1_16ConvProblemShapeILNS1_8OperatorE2ELi2EEENS1_10collective14CollectiveConvINS1_46MainloopSm90TmaGmmaWarpSpecializedImplicitGemmILS5_2ELi7ELi2EN4cute5tupleIJNSA_1CILi2EEENSC_ILi1EEESE_EEENS1_36KernelImplicitTmaWarpSpecializedSm90ELi1EEENSB_IJNSC_ILi128EEENSB_IJSI_EEENSB_IJNSC_ILi64EEEEEEEEENS_10bfloat16_tESN_NSA_8TiledMMAINSA_8MMA_AtomIJNSA_4SM904GMMA28MMA_64x128x16_F32BF16BF16_SSILNSR_5MajorE1ELST_1ELNSR_7ScaleInE1ELSU_1EEEEEENSA_6LayoutINSB_IJSE_SE_SE_EEENSB_IJNSC_ILi0EEESZ_SZ_EEEEENSB_IJNSA_10UnderscoreES12_S12_EEEEENS7_6detail26Sm90ImplicitGemmTileTraitsINSA_13SM90_TMA_LOADENSA_14ComposedLayoutINSA_7SwizzleILi3ELi4ELi3EEENSA_18smem_ptr_flag_bitsILi16EEENSX_INSB_IJNSB_IJSK_SD_EEENSB_IJNSC_ILi8EEES1E_EEENSB_IJSE_NSC_ILi7EEEEEEEEENSB_IJNSB_IJSE_NSC_ILi4096EEEEEENSB_IJSK_NSC_ILi512EEEEEENSB_IJSZ_NSC_ILi8192EEEEEEEEEEEEEvEENS16_INSA_30SM90_TMA_LOAD_IM2COL_MULTICASTES1R_vEEEENS_8epilogue10collective6detail29Sm90TmaWarpSpecializedAdapterINS1X_15DefaultEpilogueISN_NSB_IJlNSB_IJSE_llEEESZ_EEES22_NS1W_6thread17LinearCombinationISN_Li1EffLNS23_9ScaleType4KindE0ELNS_15FloatRoundStyleE2ESN_EENS_4gemm15EpilogueDefaultEEEEEvvEEEEvNT_6ParamsE --------------------------
	.section	.nv.info._ZN7cutlass13device_kernelINS_4conv6kernel13ConvUniversalINS1_16ConvProblemShapeILNS1_8OperatorE2ELi2EEENS1_10collective14CollectiveConvINS1_46MainloopSm90TmaGmmaWarpSpecializedImplicitGemmILS5_2ELi7ELi2EN4cute5tupleIJNSA_1CILi2EEENSC_ILi1EEESE_EEENS1_36KernelImplicitTmaWarpSpecializedSm90ELi1EEENSB_IJNSC_ILi128EEENSB_IJSI_EEENSB_IJNSC_ILi64EEEEEEEEENS_10bfloat16_tESN_NSA_8TiledMMAINSA_8MMA_AtomIJNSA_4SM904GMMA28MMA_64x128x16_F32BF16BF16_SSILNSR_5MajorE1ELST_1ELNSR_7ScaleInE1ELSU_1EEEEEENSA_6LayoutINSB_IJSE_SE_SE_EEENSB_IJNSC_ILi0EEESZ_SZ_EEEEENSB_IJNSA_10UnderscoreES12_S12_EEEEENS7_6detail26Sm90ImplicitGemmTileTraitsINSA_13SM90_TMA_LOADENSA_14ComposedLayoutINSA_7SwizzleILi3ELi4ELi3EEENSA_18smem_ptr_flag_bitsILi16EEENSX_INSB_IJNSB_IJSK_SD_EEENSB_IJNSC_ILi8EEES1E_EEENSB_IJSE_NSC_ILi7EEEEEEEEENSB_IJNSB_IJSE_NSC_ILi4096EEEEEENSB_IJSK_NSC_ILi512EEEEEENSB_IJSZ_NSC_ILi8192EEEEEEEEEEEEEvEENS16_INSA_30SM90_TMA_LOAD_IM2COL_MULTICASTES1R_vEEEENS_8epilogue10collective6detail29Sm90TmaWarpSpecializedAdapterINS1X_15DefaultEpilogueISN_NSB_IJlNSB_IJSE_llEEESZ_EEES22_NS1W_6thread17LinearCombinationISN_Li1EffLNS23_9ScaleType4KindE0ELNS_15FloatRoundStyleE2ESN_EENS_4gemm15EpilogueDefaultEEEEEvvEEEEvNT_6ParamsE,"",@"SHT_CUDA_INFO"
	.sectionflags	@""
	.align	4


	//----- nvinfo : EIATTR_CUDA_API_VERSION
	.align		4
        /*0000*/ 	.byte	0x04, 0x37
        /*0002*/ 	.short	(.L_18 - .L_17)
.L_17:
        /*0004*/ 	.word	0x00000082


	//----- nvinfo : EIATTR_KPARAM_INFO
	.align		4
.L_18:
        /*0008*/ 	.byte	0x04, 0x17
        /*000a*/ 	.short	(.L_20 - .L_19)
.L_19:
        /*000c*/ 	.word	0x00000000
        /*0010*/ 	.short	0x0000
        /*0012*/ 	.short	0x0070
        /*0014*/ 	.byte	0x00, 0xf0, 0x01, 0x0e


	//----- nvinfo : EIATTR_SPARSE_MMA_MASK
	.align		4
.L_20:
        /*0018*/ 	.byte	0x03, 0x50
        /*001a*/ 	.short	0x0000


	//----- nvinfo : EIATTR_MAXREG_COUNT
	.align		4
        /*001c*/ 	.byte	0x03, 0x1b
        /*001e*/ 	.short	0x00ff


	//----- nvinfo : EIATTR_NUM_BARRIERS
	.align		4
        /*0020*/ 	.byte	0x02, 0x4c
        /*0022*/ 	.byte	0x01
	.zero		1


	//----- nvinfo : EIATTR_MERCURY_ISA_VERSION
	.align		4
        /*0024*/ 	.byte	0x03, 0x5f
        /*0026*/ 	.short	0x0101


	//----- nvinfo : EIATTR_COOP_GROUP_MASK_REGIDS
	.align		4
        /*0028*/ 	.byte	0x04, 0x29
        /*002a*/ 	.short	(.L_22 - .L_21)


	//   ....[0]....
.L_21:
        /*002c*/ 	.word	0xffffffff


	//   ....[1]....
        /*0030*/ 	.word	0xffffffff


	//   ....[2]....
        /*0034*/ 	.word	0xffffffff


	//   ....[3]....
        /*0038*/ 	.word	0xffffffff


	//----- nvinfo : EIATTR_COOP_GROUP_INSTR_OFFSETS
	.align		4
.L_22:
        /*003c*/ 	.byte	0x04, 0x28
        /*003e*/ 	.short	(.L_24 - .L_23)


	//   ....[0]....
.L_23:
        /*0040*/ 	.word	0x00000070


	//   ....[1]....
        /*0044*/ 	.word	0x00000080


	//   ....[2]....
        /*0048*/ 	.word	0x00000140


	//   ....[3]....
        /*004c*/ 	.word	0x00000700


	//----- nvinfo : EIATTR_MBARRIER_INSTR_OFFSETS
	.align		4
.L_24:
        /*0050*/ 	.byte	0x04, 0x39
        /*0052*/ 	.short	(.L_26 - .L_25)


	//   ....[0]....
.L_25:
        /*0054*/ 	.word	0x000002f0
        /*0058*/ 	.word	0x000000ff
        /*005c*/ 	.word	0x00038000
        /*0060*/ 	.short	0x0100
        /*0062*/ 	.byte	0x08
	.zero		1


	//   ....[1]....
        /*0064*/ 	.word	0x00000300
        /*0068*/ 	.word	0x000000ff
        /*006c*/ 	.word	0x00038038
        /*0070*/ 	.short	0x0100
        /*0072*/ 	.byte	0x08
	.zero		1


	//   ....[2]....
        /*0074*/ 	.word	0x00000310
        /*0078*/ 	.word	0x000000ff
        /*007c*/ 	.word	0x00038008
        /*0080*/ 	.short	0x0100
        /*0082*/ 	.byte	0x08
	.zero		1


	//   ....[3]....
        /*0084*/ 	.word	0x00000320
        /*0088*/ 	.word	0x000000ff
        /*008c*/ 	.word	0x00038040
        /*0090*/ 	.short	0x0100
        /*0092*/ 	.byte	0x08
	.zero		1


	//   ....[4]....
        /*0094*/ 	.word	0x00000330
        /*0098*/ 	.word	0x000000ff
        /*009c*/ 	.word	0x00038010
        /*00a0*/ 	.short	0x0100
        /*00a2*/ 	.byte	0x08
	.zero		1


	//   ....[5]....
        /*00a4*/ 	.word	0x00000340
        /*00a8*/ 	.word	0x000000ff
        /*00ac*/ 	.word	0x00038048
        /*00b0*/ 	.short	0x0100
        /*00b2*/ 	.byte	0x08
	.zero		1


	//   ....[6]....
        /*00b4*/ 	.word	0x00000350
        /*00b8*/ 	.word	0x000000ff
        /*00bc*/ 	.word	0x00038018
        /*00c0*/ 	.short	0x0100
        /*00c2*/ 	.byte	0x08
	.zero		1


	//   ....[7]....
        /*00c4*/ 	.word	0x00000360
        /*00c8*/ 	.word	0x000000ff
        /*00cc*/ 	.word	0x00038050
        /*00d0*/ 	.short	0x0100
        /*00d2*/ 	.byte	0x08
	.zero		1


	//   ....[8]....
        /*00d4*/ 	.word	0x00000370
        /*00d8*/ 	.word	0x000000ff
        /*00dc*/ 	.word	0x00038020
        /*00e0*/ 	.short	0x0100
        /*00e2*/ 	.byte	0x08
	.zero		1


	//   ....[9]....
        /*00e4*/ 	.word	0x00000380
        /*00e8*/ 	.word	0x000000ff
        /*00ec*/ 	.word	0x00038058
        /*00f0*/ 	.short	0x0100
        /*00f2*/ 	.byte	0x08
	.zero		1


	//   ....[10]....
        /*00f4*/ 	.word	0x00000390
        /*00f8*/ 	.word	0x000000ff
        /*00fc*/ 	.word	0x00038028
        /*0100*/ 	.short	0x0100
        /*0102*/ 	.byte	0x08
	.zero		1


	//   ....[11]....
        /*0104*/ 	.word	0x000003a0
        /*0108*/ 	.word	0x000000ff
        /*010c*/ 	.word	0x00038060
        /*0110*/ 	.short	0x0100
        /*0112*/ 	.byte	0x08
	.zero		1


	//   ....[12]....
        /*0114*/ 	.word	0x000003b0
        /*0118*/ 	.word	0x000000ff
        /*011c*/ 	.word	0x00038030
        /*0120*/ 	.short	0x0100
        /*0122*/ 	.byte	0x08
	.zero		1


	//   ....[13]....
        /*0124*/ 	.word	0x000003c0
        /*0128*/ 	.word	0x000000ff
        /*012c*/ 	.word	0x00038068
        /*0130*/ 	.short	0x0100
        /*0132*/ 	.byte	0x08
	.zero		1


	//   ....[14]....
        /*0134*/ 	.word	0x000012e0
        /*0138*/ 	.word	0x0000000a
        /*013c*/ 	.word	0x00038000
        /*0140*/ 	.short	0x010a
        /*0142*/ 	.byte	0x3f
	.zero		1


	//   ....[15]....
        /*0144*/ 	.word	0x00001720
        /*0148*/ 	.word	0x0000000d
        /*014c*/ 	.word	0x00038000
        /*0150*/ 	.short	0x010a
        /*0152*/ 	.byte	0x3f
	.zero		1


	//   ....[16]....
        /*0154*/ 	.word	0x00001a00
        /*0158*/ 	.word	0x0000000a
        /*015c*/ 	.word	0x00000000
        /*0160*/ 	.short	0x0101
        /*0162*/ 	.byte	0x3f
	.zero		1


	//   ....[17]....
        /*0164*/ 	.word	0x00001c70
        /*0168*/ 	.word	0x00000006
        /*016c*/ 	.word	0x00000000
        /*0170*/ 	.short	0x0101
        /*0172*/ 	.byte	0x3f
	.zero		1


	//   ....[18]....
        /*0174*/ 	.word	0x0000b500
        /*0178*/ 	.word	0x00000009
        /*017c*/ 	.word	0x00038038
        /*0180*/ 	.short	0x010a
        /*0182*/ 	.byte	0x3f
	.zero		1


	//   ....[19]....
        /*0184*/ 	.word	0x0000bcd0
        /*0188*/ 	.word	0x00000002
        /*018c*/ 	.word	0x00000000
        /*0190*/ 	.short	0x010a
        /*0192*/ 	.byte	0x3f
	.zero		1


	//   ....[20]....
        /*0194*/ 	.word	0x0000bd80
        /*0198*/ 	.word	0x00000000
        /*019c*/ 	.word	0x00000000
        /*01a0*/ 	.short	0x010a
        /*01a2*/ 	.byte	0x3f
	.zero		1


	//   ....[21]....
        /*01a4*/ 	.word	0x0000be30
        /*01a8*/ 	.word	0x00000000
        /*01ac*/ 	.word	0x00000000
        /*01b0*/ 	.short	0x010a
        /*01b2*/ 	.byte	0x3f
	.zero		1


	//   ....[22]....
        /*01b4*/ 	.word	0x0000bee0
        /*01b8*/ 	.word	0x00000000
        /*01bc*/ 	.word	0x00000000
        /*01c0*/ 	.short	0x010a
        /*01c2*/ 	.byte	0x3f
	.zero		1


	//   ....[23]....
        /*01c4*/ 	.word	0x0000bf90
        /*01c8*/ 	.word	0x00000000
        /*01cc*/ 	.word	0x00000000
        /*01d0*/ 	.short	0x010a
        /*01d2*/ 	.byte	0x3f
	.zero		1


	//   ....[24]....
        /*01d4*/ 	.word	0x0000c040
        /*01d8*/ 	.word	0x00000000
        /*01dc*/ 	.word	0x00000000
        /*01e0*/ 	.short	0x010a
        /*01e2*/ 	.byte	0x3f
	.zero		1


	//   ....[25]....
        /*01e4*/ 	.word	0x0000c0f0
        /*01e8*/ 	.word	0x00000008
        /*01ec*/ 	.word	0x00000000
        /*01f0*/ 	.short	0x010a
        /*01f2*/ 	.byte	0x3f
	.zero		1


	//----- nvinfo : EIATTR_NUM_MBARRIERS
	.align		4
.L_26:
        /*01f4*/ 	.byte	0x03, 0x38
        /*01f6*/ 	.short	0x000e


	//----- nvinfo : EIATTR_EXIT_INSTR_OFFSETS
	.align		4
        /*01f8*/ 	.byte	0x04, 0x1c
        /*01fa*/ 	.short	(.L_28 - .L_27)


	//   ....[0]....
.L_27:
        /*01fc*/ 	.word	0x00000e10


	//   ....[1]....
        /*0200*/ 	.word	0x00001eb0


	//   ....[2]....
        /*0204*/ 	.word	0x00001fd0


	//   ....[3]....
        /*0208*/ 	.word	0x000089c0


	//   ....[4]....
        /*020c*/ 	.word	0x000089f0


	//   ....[5]....
        /*0210*/ 	.word	0x0000b2c0


	//   ....[6]....
        /*0214*/ 	.word	0x0000b2f0


	//   ....[7]....
        /*0218*/ 	.word	0x0000b310


	//   ....[8]....
        /*021c*/ 	.word	0x0000bbd0


	//   ....[9]....
        /*0220*/ 	.word	0x0000c120


	//----- nvinfo : EIATTR_MAX_THREADS
	.align		4
.L_28:
        /*0224*/ 	.byte	0x04, 0x05
        /*0226*/ 	.short	(.L_30 - .L_29)
.L_29:
        /*0228*/ 	.word	0x00000100
        /*022c*/ 	.word	0x00000001
        /*0230*/ 	.word	0x00000001


	//----- nvinfo : EIATTR_CRS_STACK_SIZE
	.align		4
.L_30:
        /*0234*/ 	.byte	0x04, 0x1e
        /*0236*/ 	.short	(.L_32 - .L_31)
.L_31:
        /*0238*/ 	.word	0x00000000


	//----- nvinfo : EIATTR_CBANK_PARAM_SIZE
	.align		4
.L_32:
        /*023c*/ 	.byte	0x03, 0x19
        /*023e*/ 	.short	0x03f0


	//----- nvinfo : EIATTR_PARAM_CBANK
	.align		4
        /*0240*/ 	.byte	0x04, 0x0a
        /*0242*/ 	.short	(.L_34 - .L_33)
	.align		4
.L_33:
        /*0244*/ 	.word	index@(.nv.constant0._ZN7cutlass13device_kernelINS_4conv6kernel13ConvUniversalINS1_16ConvProblemShapeILNS1_8OperatorE2ELi2EEENS1_10collective14CollectiveConvINS1_46MainloopSm90TmaGmmaWarpSpecializedImplicitGemmILS5_2ELi7ELi2EN4cute5tupleIJNSA_1CILi2EEENSC_ILi1EEESE_EEENS1_36KernelImplicitTmaWarpSpecializedSm90ELi1EEENSB_IJNSC_ILi128EEENSB_IJSI_EEENSB_IJNSC_ILi64EEEEEEEEENS_10bfloat16_tESN_NSA_8TiledMMAINSA_8MMA_AtomIJNSA_4SM904GMMA28MMA_64x128x16_F32BF16BF16_SSILNSR_5MajorE1ELST_1ELNSR_7ScaleInE1ELSU_1EEEEEENSA_6LayoutINSB_IJSE_SE_SE_EEENSB_IJNSC_ILi0EEESZ_SZ_EEEEENSB_IJNSA_10UnderscoreES12_S12_EEEEENS7_6detail26Sm90ImplicitGemmTileTraitsINSA_13SM90_TMA_LOADENSA_14ComposedLayoutINSA_7SwizzleILi3ELi4ELi3EEENSA_18smem_ptr_flag_bitsILi16EEENSX_INSB_IJNSB_IJSK_SD_EEENSB_IJNSC_ILi8EEES1E_EEENSB_IJSE_NSC_ILi7EEEEEEEEENSB_IJNSB_IJSE_NSC_ILi4096EEEEEENSB_IJSK_NSC_ILi512EEEEEENSB_IJSZ_NSC_ILi8192EEEEEEEEEEEEEvEENS16_INSA_30SM90_TMA_LOAD_IM2COL_MULTICASTES1R_vEEEENS_8epilogue10collective6detail29Sm90TmaWarpSpecializedAdapterINS1X_15DefaultEpilogueISN_NSB_IJlNSB_IJSE_llEEESZ_EEES22_NS1W_6thread17LinearCombinationISN_Li1EffLNS23_9ScaleType4KindE0ELNS_15FloatRoundStyleE2ESN_EENS_4gemm15EpilogueDefaultEEEEEvvEEEEvNT_6ParamsE)
        /*0248*/ 	.short	0x0210
        /*024a*/ 	.short	0x03f0


	//----- nvinfo : EIATTR_SW_WAR
	.align		4
.L_34:
        /*024c*/ 	.byte	0x04, 0x36
        /*024e*/ 	.short	(.L_36 - .L_35)
.L_35:
        /*0250*/ 	.word	0x00000008
.L_36:


//--------------------- .nv.callgraph             --------------------------
	.section	.nv.callgraph,"",@"SHT_CUDA_CALLGRAPH"
	.align	4
	.sectionentsize	8
	.align		4
        /*0000*/ 	.word	0x00000000
	.align		4
        /*0004*/ 	.word	0xffffffff
	.align		4
        /*0008*/ 	.word	0x00000000
	.align		4
        /*000c*/ 	.word	0xfffffffe
	.align		4
        /*0010*/ 	.word	0x00000000
	.align		4
        /*0014*/ 	.word	0xfffffffd
	.align		4
        /*0018*/ 	.word	0x00000000
	.align		4
        /*001c*/ 	.word	0xfffffffc


//--------------------- .nv.constant4             --------------------------
	.section	.nv.constant4,"a",@progbits
	.align	8
	.align		8
.nv.constant4:
        /*0000*/ 	.dword	_ZN39_INTERNAL_53851837_4_k_cu_b2f7654b_29384cuda3std3__45__cpo5beginE
	.align		8
        /*0008*/ 	.dword	_ZN39_INTERNAL_53851837_4_k_cu_b2f7654b_29384cuda3std3__45__cpo3endE
	.align		8
        /*0010*/ 	.dword	_ZN39_INTERNAL_53851837_4_k_cu_b2f7654b_29384cuda3std3__45__cpo6cbeginE
	.align		8
        /*0018*/ 	.dword	_ZN39_INTERNAL_53851837_4_k_cu_b2f7654b_29384cuda3std3__45__cpo4cendE
	.align		8
        /*0020*/ 	.dword	_ZN39_INTERNAL_53851837_4_k_cu_b2f7654b_29384cuda3std3__441_GLOBAL__N__53851837_4_k_cu_b2f7654b_29386ignoreE
	.align		8
        /*0028*/ 	.dword	_ZN39_INTERNAL_53851837_4_k_cu_b2f7654b_29384cuda3std3__419piecewise_constructE
	.align		8
        /*0030*/ 	.dword	_ZN39_INTERNAL_53851837_4_k_cu_b2f7654b_29384cuda3std3__48in_placeE
	.align		8
        /*0038*/ 	.dword	_ZN39_INTERNAL_53851837_4_k_cu_b2f7654b_29384cuda3std6ranges3__45__cpo4swapE
	.align		8
        /*0040*/ 	.dword	_ZN39_INTERNAL_53851837_4_k_cu_b2f7654b_29384cuda3std6ranges3__45__cpo9iter_moveE
	.align		8
        /*0048*/ 	.dword	_ZN39_INTERNAL_53851837_4_k_cu_b2f7654b_29384cute7productE
	.align		8
        /*0050*/ 	.dword	_ZN39_INTERNAL_53851837_4_k_cu_b2f7654b_29384cute1_E


//--------------------- .text._ZN7cutlass13device_kernelINS_4conv6kernel13ConvUniversalINS1_16ConvProblemShapeILNS1_8OperatorE2ELi2EEENS1_10collective14CollectiveConvINS1_46MainloopSm90TmaGmmaWarpSpecializedImplicitGemmILS5_2ELi7ELi2EN4cute5tupleIJNSA_1CILi2EEENSC_ILi1EEESE_EEENS1_36KernelImplicitTmaWarpSpecializedSm90ELi1EEENSB_IJNSC_ILi128EEENSB_IJSI_EEENSB_IJNSC_ILi64EEEEEEEEENS_10bfloat16_tESN_NSA_8TiledMMAINSA_8MMA_AtomIJNSA_4SM904GMMA28MMA_64x128x16_F32BF16BF16_SSILNSR_5MajorE1ELST_1ELNSR_7ScaleInE1ELSU_1EEEEEENSA_6LayoutINSB_IJSE_SE_SE_EEENSB_IJNSC_ILi0EEESZ_SZ_EEEEENSB_IJNSA_10UnderscoreES12_S12_EEEEENS7_6detail26Sm90ImplicitGemmTileTraitsINSA_13SM90_TMA_LOADENSA_14ComposedLayoutINSA_7SwizzleILi3ELi4ELi3EEENSA_18smem_ptr_flag_bitsILi16EEENSX_INSB_IJNSB_IJSK_SD_EEENSB_IJNSC_ILi8EEES1E_EEENSB_IJSE_NSC_ILi7EEEEEEEEENSB_IJNSB_IJSE_NSC_ILi4096EEEEEENSB_IJSK_NSC_ILi512EEEEEENSB_IJSZ_NSC_ILi8192EEEEEEEEEEEEEvEENS16_INSA_30SM90_TMA_LOAD_IM2COL_MULTICASTES1R_vEEEENS_8epilogue10collective6detail29Sm90TmaWarpSpecializedAdapterINS1X_15DefaultEpilogueISN_NSB_IJlNSB_IJSE_llEEESZ_EEES22_NS1W_6thread17LinearCombinationISN_Li1EffLNS23_9ScaleType4KindE0ELNS_15FloatRoundStyleE2ESN_EENS_4gemm15EpilogueDefaultEEEEEvvEEEEvNT_6ParamsE --------------------------
	.section	.text._ZN7cutlass13device_kernelINS_4conv6kernel13ConvUniversalINS1_16ConvProblemShapeILNS1_8OperatorE2ELi2EEENS1_10collective14CollectiveConvINS1_46MainloopSm90TmaGmmaWarpSpecializedImplicitGemmILS5_2ELi7ELi2EN4cute5tupleIJNSA_1CILi2EEENSC_ILi1EEESE_EEENS1_36KernelImplicitTmaWarpSpecializedSm90ELi1EEENSB_IJNSC_ILi128EEENSB_IJSI_EEENSB_IJNSC_ILi64EEEEEEEEENS_10bfloat16_tESN_NSA_8TiledMMAINSA_8MMA_AtomIJNSA_4SM904GMMA28MMA_64x128x16_F32BF16BF16_SSILNSR_5MajorE1ELST_1ELNSR_7ScaleInE1ELSU_1EEEEEENSA_6LayoutINSB_IJSE_SE_SE_EEENSB_IJNSC_ILi0EEESZ_SZ_EEEEENSB_IJNSA_10UnderscoreES12_S12_EEEEENS7_6detail26Sm90ImplicitGemmTileTraitsINSA_13SM90_TMA_LOADENSA_14ComposedLayoutINSA_7SwizzleILi3ELi4ELi3EEENSA_18smem_ptr_flag_bitsILi16EEENSX_INSB_IJNSB_IJSK_SD_EEENSB_IJNSC_ILi8EEES1E_EEENSB_IJSE_NSC_ILi7EEEEEEEEENSB_IJNSB_IJSE_NSC_ILi4096EEEEEENSB_IJSK_NSC_ILi512EEEEEENSB_IJSZ_NSC_ILi8192EEEEEEEEEEEEEvEENS16_INSA_30SM90_TMA_LOAD_IM2COL_MULTICASTES1R_vEEEENS_8epilogue10collective6detail29Sm90TmaWarpSpecializedAdapterINS1X_15DefaultEpilogueISN_NSB_IJlNSB_IJSE_llEEESZ_EEES22_NS1W_6thread17LinearCombinationISN_Li1EffLNS23_9ScaleType4KindE0ELNS_15FloatRoundStyleE2ESN_EENS_4gemm15EpilogueDefaultEEEEEvvEEEEvNT_6ParamsE,"ax",@progbits
	.align	128
.text._ZN7cutlass13device_kernelINS_4conv6kernel13ConvUniversalINS1_16ConvProblemShapeILNS1_8OperatorE2ELi2EEENS1_10collective14CollectiveConvINS1_46MainloopSm90TmaGmmaWarpSpecializedImplicitGemmILS5_2ELi7ELi2EN4cute5tupleIJNSA_1CILi2EEENSC_ILi1EEESE_EEENS1_36KernelImplicitTmaWarpSpecializedSm90ELi1EEENSB_IJNSC_ILi128EEENSB_IJSI_EEENSB_IJNSC_ILi64EEEEEEEEENS_10bfloat16_tESN_NSA_8TiledMMAINSA_8MMA_AtomIJNSA_4SM904GMMA28MMA_64x128x16_F32BF16BF16_SSILNSR_5MajorE1ELST_1ELNSR_7ScaleInE1ELSU_1EEEEEENSA_6LayoutINSB_IJSE_SE_SE_EEENSB_IJNSC_ILi0EEESZ_SZ_EEEEENSB_IJNSA_10UnderscoreES12_S12_EEEEENS7_6detail26Sm90ImplicitGemmTileTraitsINSA_13SM90_TMA_LOADENSA_14ComposedLayoutINSA_7SwizzleILi3ELi4ELi3EEENSA_18smem_ptr_flag_bitsILi16EEENSX_INSB_IJNSB_IJSK_SD_EEENSB_IJNSC_ILi8EEES1E_EEENSB_IJSE_NSC_ILi7EEEEEEEEENSB_IJNSB_IJSE_NSC_ILi4096EEEEEENSB_IJSK_NSC_ILi512EEEEEENSB_IJSZ_NSC_ILi8192EEEEEEEEEEEEEvEENS16_INSA_30SM90_TMA_LOAD_IM2COL_MULTICASTES1R_vEEEENS_8epilogue10collective6detail29Sm90TmaWarpSpecializedAdapterINS1X_15DefaultEpilogueISN_NSB_IJlNSB_IJSE_llEEESZ_EEES22_NS1W_6thread17LinearCombinationISN_Li1EffLNS23_9ScaleType4KindE0ELNS_15FloatRoundStyleE2ESN_EENS_4gemm15EpilogueDefaultEEEEEvvEEEEvNT_6ParamsE:
        .type           _ZN7cutlass13device_kernelINS_4conv6kernel13ConvUniversalINS1_16ConvProblemShapeILNS1_8OperatorE2ELi2EEENS1_10collective14CollectiveConvINS1_46MainloopSm90TmaGmmaWarpSpecializedImplicitGemmILS5_2ELi7ELi2EN4cute5tupleIJNSA_1CILi2EEENSC_ILi1EEESE_EEENS1_36KernelImplicitTmaWarpSpecializedSm90ELi1EEENSB_IJNSC_ILi128EEENSB_IJSI_EEENSB_IJNSC_ILi64EEEEEEEEENS_10bfloat16_tESN_NSA_8TiledMMAINSA_8MMA_AtomIJNSA_4SM904GMMA28MMA_64x128x16_F32BF16BF16_SSILNSR_5MajorE1ELST_1ELNSR_7ScaleInE1ELSU_1EEEEEENSA_6LayoutINSB_IJSE_SE_SE_EEENSB_IJNSC_ILi0EEESZ_SZ_EEEEENSB_IJNSA_10UnderscoreES12_S12_EEEEENS7_6detail26Sm90ImplicitGemmTileTraitsINSA_13SM90_TMA_LOADENSA_14ComposedLayoutINSA_7SwizzleILi3ELi4ELi3EEENSA_18smem_ptr_flag_bitsILi16EEENSX_INSB_IJNSB_IJSK_SD_EEENSB_IJNSC_ILi8EEES1E_EEENSB_IJSE_NSC_ILi7EEEEEEEEENSB_IJNSB_IJSE_NSC_ILi4096EEEEEENSB_IJSK_NSC_ILi512EEEEEENSB_IJSZ_NSC_ILi8192EEEEEEEEEEEEEvEENS16_INSA_30SM90_TMA_LOAD_IM2COL_MULTICASTES1R_vEEEENS_8epilogue10collective6detail29Sm90TmaWarpSpecializedAdapterINS1X_15DefaultEpilogueISN_NSB_IJlNSB_IJSE_llEEESZ_EEES22_NS1W_6thread17LinearCombinationISN_Li1EffLNS23_9ScaleType4KindE0ELNS_15FloatRoundStyleE2ESN_EENS_4gemm15EpilogueDefaultEEEEEvvEEEEvNT_6ParamsE,@function
        .size           _ZN7cutlass13device_kernelINS_4conv6kernel13ConvUniversalINS1_16ConvProblemShapeILNS1_8OperatorE2ELi2EEENS1_10collective14CollectiveConvINS1_46MainloopSm90TmaGmmaWarpSpecializedImplicitGemmILS5_2ELi7ELi2EN4cute5tupleIJNSA_1CILi2EEENSC_ILi1EEESE_EEENS1_36KernelImplicitTmaWarpSpecializedSm90ELi1EEENSB_IJNSC_ILi128EEENSB_IJSI_EEENSB_IJNSC_ILi64EEEEEEEEENS_10bfloat16_tESN_NSA_8TiledMMAINSA_8MMA_AtomIJNSA_4SM904GMMA28MMA_64x128x16_F32BF16BF16_SSILNSR_5MajorE1ELST_1ELNSR_7ScaleInE1ELSU_1EEEEEENSA_6LayoutINSB_IJSE_SE_SE_EEENSB_IJNSC_ILi0EEESZ_SZ_EEEEENSB_IJNSA_10UnderscoreES12_S12_EEEEENS7_6detail26Sm90ImplicitGemmTileTraitsINSA_13SM90_TMA_LOADENSA_14ComposedLayoutINSA_7SwizzleILi3ELi4ELi3EEENSA_18smem_ptr_flag_bitsILi16EEENSX_INSB_IJNSB_IJSK_SD_EEENSB_IJNSC_ILi8EEES1E_EEENSB_IJSE_NSC_ILi7EEEEEEEEENSB_IJNSB_IJSE_NSC_ILi4096EEEEEENSB_IJSK_NSC_ILi512EEEEEENSB_IJSZ_NSC_ILi8192EEEEEEEEEEEEEvEENS16_INSA_30SM90_TMA_LOAD_IM2COL_MULTICASTES1R_vEEEENS_8epilogue10collective6detail29Sm90TmaWarpSpecializedAdapterINS1X_15DefaultEpilogueISN_NSB_IJlNSB_IJSE_llEEESZ_EEES22_NS1W_6thread17LinearCombinationISN_Li1EffLNS23_9ScaleType4KindE0ELNS_15FloatRoundStyleE2ESN_EENS_4gemm15EpilogueDefaultEEEEEvvEEEEvNT_6ParamsE,(.L_x_294 - _ZN7cutlass13device_kernelINS_4conv6kernel13ConvUniversalINS1_16ConvProblemShapeILNS1_8OperatorE2ELi2EEENS1_10collective14CollectiveConvINS1_46MainloopSm90TmaGmmaWarpSpecializedImplicitGemmILS5_2ELi7ELi2EN4cute5tupleIJNSA_1CILi2EEENSC_ILi1EEESE_EEENS1_36KernelImplicitTmaWarpSpecializedSm90ELi1EEENSB_IJNSC_ILi128EEENSB_IJSI_EEENSB_IJNSC_ILi64EEEEEEEEENS_10bfloat16_tESN_NSA_8TiledMMAINSA_8MMA_AtomIJNSA_4SM904GMMA28MMA_64x128x16_F32BF16BF16_SSILNSR_5MajorE1ELST_1ELNSR_7ScaleInE1ELSU_1EEEEEENSA_6LayoutINSB_IJSE_SE_SE_EEENSB_IJNSC_ILi0EEESZ_SZ_EEEEENSB_IJNSA_10UnderscoreES12_S12_EEEEENS7_6detail26Sm90ImplicitGemmTileTraitsINSA_13SM90_TMA_LOADENSA_14ComposedLayoutINSA_7SwizzleILi3ELi4ELi3EEENSA_18smem_ptr_flag_bitsILi16EEENSX_INSB_IJNSB_IJSK_SD_EEENSB_IJNSC_ILi8EEES1E_EEENSB_IJSE_NSC_ILi7EEEEEEEEENSB_IJNSB_IJSE_NSC_ILi4096EEEEEENSB_IJSK_NSC_ILi512EEEEEENSB_IJSZ_NSC_ILi8192EEEEEEEEEEEEEvEENS16_INSA_30SM90_TMA_LOAD_IM2COL_MULTICASTES1R_vEEEENS_8epilogue10collective6detail29Sm90TmaWarpSpecializedAdapterINS1X_15DefaultEpilogueISN_NSB_IJlNSB_IJSE_llEEESZ_EEES22_NS1W_6thread17LinearCombinationISN_Li1EffLNS23_9ScaleType4KindE0ELNS_15FloatRoundStyleE2ESN_EENS_4gemm15EpilogueDefaultEEEEEvvEEEEvNT_6ParamsE)
        .other          _ZN7cutlass13device_kernelINS_4conv6kernel13ConvUniversalINS1_16ConvProblemShapeILNS1_8OperatorE2ELi2EEENS1_10collective14CollectiveConvINS1_46MainloopSm90TmaGmmaWarpSpecializedImplicitGemmILS5_2ELi7ELi2EN4cute5tupleIJNSA_1CILi2EEENSC_ILi1EEESE_EEENS1_36KernelImplicitTmaWarpSpecializedSm90ELi1EEENSB_IJNSC_ILi128EEENSB_IJSI_EEENSB_IJNSC_ILi64EEEEEEEEENS_10bfloat16_tESN_NSA_8TiledMMAINSA_8MMA_AtomIJNSA_4SM904GMMA28MMA_64x128x16_F32BF16BF16_SSILNSR_5MajorE1ELST_1ELNSR_7ScaleInE1ELSU_1EEEEEENSA_6LayoutINSB_IJSE_SE_SE_EEENSB_IJNSC_ILi0EEESZ_SZ_EEEEENSB_IJNSA_10UnderscoreES12_S12_EEEEENS7_6detail26Sm90ImplicitGemmTileTraitsINSA_13SM90_TMA_LOADENSA_14ComposedLayoutINSA_7SwizzleILi3ELi4ELi3EEENSA_18smem_ptr_flag_bitsILi16EEENSX_INSB_IJNSB_IJSK_SD_EEENSB_IJNSC_ILi8EEES1E_EEENSB_IJSE_NSC_ILi7EEEEEEEEENSB_IJNSB_IJSE_NSC_ILi4096EEEEEENSB_IJSK_NSC_ILi512EEEEEENSB_IJSZ_NSC_ILi8192EEEEEEEEEEEEEvEENS16_INSA_30SM90_TMA_LOAD_IM2COL_MULTICASTES1R_vEEEENS_8epilogue10collective6detail29Sm90TmaWarpSpecializedAdapterINS1X_15DefaultEpilogueISN_NSB_IJlNSB_IJSE_llEEESZ_EEES22_NS1W_6thread17LinearCombinationISN_Li1EffLNS23_9ScaleType4KindE0ELNS_15FloatRoundStyleE2ESN_EENS_4gemm15EpilogueDefaultEEEEEvvEEEEvNT_6ParamsE,@"STO_CUDA_ENTRY STV_DEFAULT"
_ZN7cutlass13device_kernelINS_4conv6kernel13ConvUniversalINS1_16ConvProblemShapeILNS1_8OperatorE2ELi2EEENS1_10collective14CollectiveConvINS1_46MainloopSm90TmaGmmaWarpSpecializedImplicitGemmILS5_2ELi7ELi2EN4cute5tupleIJNSA_1CILi2EEENSC_ILi1EEESE_EEENS1_36KernelImplicitTmaWarpSpecializedSm90ELi1EEENSB_IJNSC_ILi128EEENSB_IJSI_EEENSB_IJNSC_ILi64EEEEEEEEENS_10bfloat16_tESN_NSA_8TiledMMAINSA_8MMA_AtomIJNSA_4SM904GMMA28MMA_64x128x16_F32BF16BF16_SSILNSR_5MajorE1ELST_1ELNSR_7ScaleInE1ELSU_1EEEEEENSA_6LayoutINSB_IJSE_SE_SE_EEENSB_IJNSC_ILi0EEESZ_SZ_EEEEENSB_IJNSA_10UnderscoreES12_S12_EEEEENS7_6detail26Sm90ImplicitGemmTileTraitsINSA_13SM90_TMA_LOADENSA_14ComposedLayoutINSA_7SwizzleILi3ELi4ELi3EEENSA_18smem_ptr_flag_bitsILi16EEENSX_INSB_IJNSB_IJSK_SD_EEENSB_IJNSC_ILi8EEES1E_EEENSB_IJSE_NSC_ILi7EEEEEEEEENSB_IJNSB_IJSE_NSC_ILi4096EEEEEENSB_IJSK_NSC_ILi512EEEEEENSB_IJSZ_NSC_ILi8192EEEEEEEEEEEEEvEENS16_INSA_30SM90_TMA_LOAD_IM2COL_MULTICASTES1R_vEEEENS_8epilogue10collective6detail29Sm90TmaWarpSpecializedAdapterINS1X_15DefaultEpilogueISN_NSB_IJlNSB_IJSE_llEEESZ_EEES22_NS1W_6thread17LinearCombinationISN_Li1EffLNS23_9ScaleType4KindE0ELNS_15FloatRoundStyleE2ESN_EENS_4gemm15EpilogueDefaultEEEEEvvEEEEvNT_6ParamsE:
[----:B------:R-:W-:Y:S01]  /*0000*/  LDC R1, c[0x0][0x28] ;  /* 0x00000a00ff017b82 */ /* 0x000fe20000000800 */
[----:B------:R-:W0:Y:S01]  /*0010*/  S2R R13, SR_TID.X ;  /* 0x00000000000d7919 */ /* 0x000e220000002100 */
[----:B------:R-:W-:Y:S01]  /*0020*/  ELECT P0, URZ, PT ;  /* 0x00000000003f782f */ /* 0x000fe20003800000 */
[----:B------:R-:W-:Y:S01]  /*0030*/  BSSY B0, `(.L_x_0) ;  /* 0x0000010000007945 */ /* 0x000fe20003800000 */
[----:B------:R-:W1:Y:S01]  /*0040*/  S2R R14, SR_CTAID.X ;  /* 0x00000000000e7919 */ /* 0x000e620000002500 */
[--C-:B0-----:R-:W-:Y:S02]  /*0050*/  SHF.R.U32.HI R0, RZ, 0x5, R13.reuse ;  /* 0x00000005ff007819 */ /* 0x101fe4000001160d */
[----:B------:R-:W-:-:S03]  /*0060*/  SHF.R.U32.HI R3, RZ, 0x7, R13 ;  /* 0x00000007ff037819 */ /* 0x000fc6000001160d */
[----:B------:R-:W0:Y:S04]  /*0070*/  SHFL.IDX PT, R2, R0, RZ, 0x1f ;  /* 0x00001fff00027589 */ /* 0x000e2800000e0000 */
[----:B------:R2:W3:Y:S01]  /*0080*/  SHFL.IDX PT, R11, R3, RZ, 0x1f ;  /* 0x00001fff030b7589 */ /* 0x0004e200000e0000 */
[----:B0-----:R-:W-:-:S13]  /*0090*/  ISETP.NE.OR P0, PT, R2, RZ, !P0 ;  /* 0x000000ff0200720c */ /* 0x001fda0004705670 */
[----:B-123--:R-:W-:Y:S05]  /*00a0*/  @P0 BRA `(.L_x_1) ;  /* 0x0000000000200947 */ /* 0x00efea0003800000 */
[----:B------:R-:W-:Y:S02]  /*00b0*/  ULDC.64 UR4, c[0x0][0x198] ;  /* 0x0000660000047ab9 */ /* 0x000fe40000000a00 */
[----:B------:R-:W-:Y:S02]  /*00c0*/  UIADD3 UR6, UP0, UR4, 0xf0, URZ ;  /* 0x000000f004067890 */ /* 0x000fe4000ff1e03f */
[----:B------:R-:W-:Y:S02]  /*00d0*/  UIADD3 UR4, UP1, UR4, 0x1f0, URZ ;  /* 0x000001f004047890 */ /* 0x000fe4000ff3e03f */
[----:B------:R-:W-:Y:S02]  /*00e0*/  UIADD3.X UR7, URZ, UR5, URZ, UP0, !UPT ;  /* 0x000000053f077290 */ /* 0x000fe400087fe43f */
[----:B------:R-:W-:-:S07]  /*00f0*/  UIADD3.X UR5, URZ, UR5, URZ, UP1, !UPT ;  /* 0x000000053f057290 */ /* 0x000fce0008ffe43f */
[----:B------:R0:W-:Y:S02]  /*0100*/  UTMACCTL.PF [UR6] ;  /* 0x00000000060079b9 */ /* 0x0001e40008040000 */
[----:B------:R0:W-:Y:S02]  /*0110*/  UTMACCTL.PF [UR4] ;  /* 0x00000000040079b9 */ /* 0x0001e40008040000 */
[----:B0-----:R-:W-:Y:S01]  /*0120*/  NOP ;  /* 0x0000000000007918 */ /* 0x001fe20000000000 */
.L_x_1:
[----:B------:R-:W-:Y:S05]  /*0130*/  BSYNC B0 ;  /* 0x0000000000007941 */ /* 0x000fea0003800000 */
.L_x_0:
[----:B------:R-:W0:Y:S01]  /*0140*/  SHFL.IDX PT, R0, R0, RZ, 0x1f ;  /* 0x00001fff00007589 */ /* 0x000e2200000e0000 */
[----:B------:R-:W-:Y:S02]  /*0150*/  SHF.R.S32.HI R4, RZ, 0x1f, R13 ;  /* 0x0000001fff047819 */ /* 0x000fe4000001140d */
[----:B------:R-:W-:Y:S01]  /*0160*/  I2FP.F32.U32 R6, R14 ;  /* 0x0000000e00067245 */ /* 0x000fe20000201000 */
[----:B------:R-:W1:Y:S01]  /*0170*/  S2R R16, SR_CTAID.Y ;  /* 0x0000000000107919 */ /* 0x000e620000002600 */
[----:B------:R-:W-:-:S04]  /*0180*/  LEA.HI R4, R4, R13, RZ, 0x7 ;  /* 0x0000000d04047211 */ /* 0x000fc800078f38ff */
[----:B------:R-:W-:-:S05]  /*0190*/  LOP3.LUT R4, R4, 0xffffff80, RZ, 0xc0, !PT ;  /* 0xffffff8004047812 */ /* 0x000fca00078ec0ff */
[----:B------:R-:W-:-:S05]  /*01a0*/  IMAD.IADD R18, R13, 0x1, -R4 ;  /* 0x000000010d127824 */ /* 0x000fca00078e0a04 */
[----:B------:R-:W-:-:S04]  /*01b0*/  SHF.R.S32.HI R3, RZ, 0x1f, R18 ;  /* 0x0000001fff037819 */ /* 0x000fc80000011412 */
[----:B------:R-:W-:Y:S02]  /*01c0*/  LEA.HI R3, R3, R18, RZ, 0x3 ;  /* 0x0000001203037211 */ /* 0x000fe400078f18ff */
[----:B0-----:R-:W-:Y:S02]  /*01d0*/  ISETP.NE.AND P0, PT, R0, RZ, PT ;  /* 0x000000ff0000720c */ /* 0x001fe40003f05270 */
[--C-:B------:R-:W-:Y:S02]  /*01e0*/  SHF.R.S32.HI R4, RZ, 0x3, R3.reuse ;  /* 0x00000003ff047819 */ /* 0x100fe40000011403 */
[----:B------:R-:W-:Y:S02]  /*01f0*/  SHF.R.S32.HI R3, RZ, 0x1f, R3 ;  /* 0x0000001fff037819 */ /* 0x000fe40000011403 */
[----:B------:R-:W-:-:S07]  /*0200*/  SHF.R.S32.HI R5, RZ, 0x1f, R0 ;  /* 0x0000001fff057819 */ /* 0x000fce0000011400 */
[----:B-1----:R-:W-:Y:S05]  /*0210*/  @P0 BRA `(.L_x_2) ;  /* 0x0000000000700947 */ /* 0x002fea0003800000 */
[----:B------:R-:W0:Y:S01]  /*0220*/  S2UR UR8, SR_CgaCtaId ;  /* 0x00000000000879c3 */ /* 0x000e220000008800 */
[----:B------:R-:W-:Y:S01]  /*0230*/  UMOV UR4, 0x400 ;  /* 0x0000040000047882 */ /* 0x000fe20000000000 */
[----:B------:R-:W-:Y:S01]  /*0240*/  UMOV UR5, 0x1 ;  /* 0x0000000100057882 */ /* 0x000fe20000000000 */
[----:B------:R-:W-:Y:S01]  /*0250*/  UMOV UR6, 0x2 ;  /* 0x0000000200067882 */ /* 0x000fe20000000000 */
[----:B------:R-:W-:Y:S01]  /*0260*/  ELECT P0, URZ, PT ;  /* 0x00000000003f782f */ /* 0x000fe20003800000 */
[----:B------:R-:W-:-:S04]  /*0270*/  UIADD3 UR6, -UR6, 0x100000, URZ ;  /* 0x0010000006067890 */ /* 0x000fc8000fffe13f */
[----:B------:R-:W-:Y:S02]  /*0280*/  USHF.L.U32 UR7, UR6, 0xb, URZ ;  /* 0x0000000b06077899 */ /* 0x000fe4000800063f */
[----:B------:R-:W-:Y:S02]  /*0290*/  USHF.L.U32 UR6, UR6, 0x1, URZ ;  /* 0x0000000106067899 */ /* 0x000fe4000800063f */
[----:B0-----:R-:W-:Y:S02]  /*02a0*/  ULEA UR8, UR8, UR4, 0x18 ;  /* 0x0000000408087291 */ /* 0x001fe4000f8ec03f */
[----:B------:R-:W-:-:S04]  /*02b0*/  UIADD3 UR4, -UR5, 0x100000, URZ ;  /* 0x0010000005047890 */ /* 0x000fc8000fffe13f */
[----:B------:R-:W-:Y:S02]  /*02c0*/  USHF.L.U32 UR5, UR4, 0xb, URZ ;  /* 0x0000000b04057899 */ /* 0x000fe4000800063f */
[----:B------:R-:W-:Y:S01]  /*02d0*/  USHF.L.U32 UR4, UR4, 0x1, URZ ;  /* 0x0000000104047899 */ /* 0x000fe2000800063f */
[----:B------:R-:W0:Y:S11]  /*02e0*/  FENCE.VIEW.ASYNC.S ;  /* 0x00000000000073c6 */ /* 0x000e360000000000 */
[----:B0-----:R0:W1:Y:S01]  /*02f0*/  SYNCS.EXCH.64 URZ, [UR8+0x38000], UR4 ;  /* 0x03800004083f75b2 */ /* 0x0010620008000100 */
[----:B------:R0:W2:Y:S01]  /*0300*/  SYNCS.EXCH.64 URZ, [UR8+0x38038], UR6 ;  /* 0x03803806083f75b2 */ /* 0x0000a20008000100 */
[----:B------:R0:W3:Y:S01]  /*0310*/  SYNCS.EXCH.64 URZ, [UR8+0x38008], UR4 ;  /* 0x03800804083f75b2 */ /* 0x0000e20008000100 */
[----:B------:R0:W4:Y:S01]  /*0320*/  SYNCS.EXCH.64 URZ, [UR8+0x38040], UR6 ;  /* 0x03804006083f75b2 */ /* 0x0001220008000100 */
[----:B------:R0:W0:Y:S01]  /*0330*/  SYNCS.EXCH.64 URZ, [UR8+0x38010], UR4 ;  /* 0x03801004083f75b2 */ /* 0x0000220008000100 */
        /* <DEDUP_REMOVED lines=9> */
[----:B------:R-:W-:Y:S01]  /*03d0*/  NOP ;  /* 0x0000000000007918 */ /* 0x000fe20000000000 */
.L_x_2:
[----:B0-----:R-:W-:Y:S01]  /*03e0*/  ULDC UR4, c[0x0][0x150] ;  /* 0x0000540000047ab9 */ /* 0x001fe20000000800 */
[----:B------:R-:W-:Y:S01]  /*03f0*/  LEA.HI R3, R3, R4, RZ, 0x2 ;  /* 0x0000000403037211 */ /* 0x000fe200078f10ff */
[----:B------:R-:W-:Y:S01]  /*0400*/  FMUL R6, R6, UR4 ;  /* 0x0000000406067c20 */ /* 0x000fe20008400000 */
[----:B------:R-:W-:Y:S01]  /*0410*/  LEA.HI R5, R5, R0, RZ, 0x2 ;  /* 0x0000000005057211 */ /* 0x000fe200078f10ff */
[----:B------:R-:W-:Y:S01]  /*0420*/  ULDC UR4, c[0x0][0x154] ;  /* 0x0000550000047ab9 */ /* 0x000fe20000000800 */
[----:B------:R-:W-:Y:S01]  /*0430*/  LOP3.LUT R3, R3, 0xfffffffc, RZ, 0xc0, !PT ;  /* 0xfffffffc03037812 */ /* 0x000fe200078ec0ff */
[----:B------:R-:W0:Y:S01]  /*0440*/  LDC R8, c[0x0][0x140] ;  /* 0x00005000ff087b82 */ /* 0x000e220000000800 */
[----:B------:R-:W-:Y:S01]  /*0450*/  LOP3.LUT R5, R5, 0x3ffffffc, RZ, 0xc0, !PT ;  /* 0x3ffffffc05057812 */ /* 0x000fe200078ec0ff */
[----:B------:R-:W5:Y:S01]  /*0460*/  F2I.U32.TRUNC.NTZ R6, R6 ;  /* 0x0000000600067305 */ /* 0x000f62000020f000 */
[----:B------:R-:W-:Y:S01]  /*0470*/  LOP3.LUT P0, RZ, R18, 0x7, RZ, 0xc0, !PT ;  /* 0x0000000712ff7812 */ /* 0x000fe2000780c0ff */
[----:B------:R-:W-:Y:S01]  /*0480*/  IMAD.IADD R3, R4, 0x1, -R3 ;  /* 0x0000000104037824 */ /* 0x000fe200078e0a03 */
[----:B------:R-:W-:Y:S01]  /*0490*/  ISETP.NE.AND P3, PT, R11, 0x1, PT ;  /* 0x000000010b00780c */ /* 0x000fe20003f65270 */
[----:B------:R-:W-:Y:S01]  /*04a0*/  IMAD.IADD R0, R0, 0x1, -R5 ;  /* 0x0000000100007824 */ /* 0x000fe200078e0a05 */
[----:B------:R-:W-:Y:S01]  /*04b0*/  I2FP.F32.U32 R5, R16 ;  /* 0x0000001000057245 */ /* 0x000fe20000201000 */
[----:B------:R-:W-:Y:S01]  /*04c0*/  NOP ;  /* 0x0000000000007918 */ /* 0x000fe20000000000 */
[----:B------:R-:W-:Y:S01]  /*04d0*/  NOP ;  /* 0x0000000000007918 */ /* 0x000fe20000000000 */
[----:B------:R-:W-:-:S02]  /*04e0*/  IMAD R4, R0, 0x4, R3 ;  /* 0x0000000400047824 */ /* 0x000fc400078e0203 */
[----:B------:R-:W-:Y:S01]  /*04f0*/  FMUL R7, R5, UR4 ;  /* 0x0000000405077c20 */ /* 0x000fe20008400000 */
[----:B------:R-:W-:Y:S02]  /*0500*/  ULDC UR4, c[0x0][0x144] ;  /* 0x0000510000047ab9 */ /* 0x000fe40000000800 */
[----:B------:R-:W-:Y:S01]  /*0510*/  LEA.HI R0, R4, R4, RZ, 0x1 ;  /* 0x0000000404007211 */ /* 0x000fe200078f08ff */
[----:B-----5:R-:W-:Y:S02]  /*0520*/  IMAD.MOV R5, RZ, RZ, -R6 ;  /* 0x000000ffff057224 */ /* 0x020fe400078e0a06 */
[----:B------:R-:W5:Y:S01]  /*0530*/  F2I.U32.TRUNC.NTZ R7, R7 ;  /* 0x0000000700077305 */ /* 0x000f62000020f000 */
[----:B------:R-:W-:Y:S01]  /*0540*/  LOP3.LUT R3, R0, 0xfffffffe, RZ, 0xc0, !PT ;  /* 0xfffffffe00037812 */ /* 0x000fe200078ec0ff */
[----:B------:R-:W-:Y:S02]  /*0550*/  IMAD.MOV.U32 R6, RZ, RZ, 0x1 ;  /* 0x00000001ff067424 */ /* 0x000fe400078e00ff */
[----:B------:R-:W-:Y:S01]  /*0560*/  IMAD R0, R5, UR4, R14 ;  /* 0x0000000405007c24 */ /* 0x000fe2000f8e020e */
[----:B------:R-:W-:Y:S01]  /*0570*/  ULDC UR4, c[0x0][0x148] ;  /* 0x0000520000047ab9 */ /* 0x000fe20000000800 */
[----:B------:R-:W-:Y:S01]  /*0580*/  IMAD.IADD R3, R4, 0x1, -R3 ;  /* 0x0000000104037824 */ /* 0x000fe200078e0a03 */
[----:B0-----:R-:W-:Y:S01]  /*0590*/  ISETP.EQ.U32.AND P1, PT, R8, 0x1, PT ;  /* 0x000000010800780c */ /* 0x001fe20003f22070 */
[----:B------:R-:W-:-:S03]  /*05a0*/  IMAD.SHL.U32 R5, R4, 0x4, RZ ;  /* 0x0000000404057824 */ /* 0x000fc600078e00ff */
[----:B------:R-:W-:Y:S02]  /*05b0*/  ISETP.NE.AND P4, PT, R3, R0, PT ;  /* 0x000000000300720c */ /* 0x000fe40003f85270 */
[----:B------:R-:W-:Y:S01]  /*05c0*/  SHF.R.S32.HI R3, RZ, 0x1f, R2 ;  /* 0x0000001fff037819 */ /* 0x000fe20000011402 */
[----:B-----5:R-:W-:-:S03]  /*05d0*/  IMAD.MOV R9, RZ, RZ, -R7 ;  /* 0x000000ffff097224 */ /* 0x020fc600078e0a07 */
[----:B------:R-:W-:Y:S02]  /*05e0*/  LEA.HI R0, R3, R2, RZ, 0x2 ;  /* 0x0000000203007211 */ /* 0x000fe400078f10ff */
[----:B------:R-:W-:Y:S01]  /*05f0*/  LOP3.LUT R3, R4, 0xc, R5, 0x78, !PT ;  /* 0x0000000c04037812 */ /* 0x000fe200078e7805 */
[----:B------:R-:W-:Y:S01]  /*0600*/  IMAD R7, R9, UR4, R16 ;  /* 0x0000000409077c24 */ /* 0x000fe2000f8e0210 */
[----:B------:R-:W-:Y:S02]  /*0610*/  LOP3.LUT R5, R0, 0xfffffffc, RZ, 0xc0, !PT ;  /* 0xfffffffc00057812 */ /* 0x000fe400078ec0ff */
[C---:B------:R-:W-:Y:S02]  /*0620*/  ISETP.LT.U32.AND P0, PT, R3.reuse, 0x2, !P0 ;  /* 0x000000020300780c */ /* 0x040fe40004701070 */
[----:B------:R-:W-:Y:S01]  /*0630*/  @P4 LEA.HI R0, R3, R3, RZ, 0x1 ;  /* 0x0000000303004211 */ /* 0x000fe200078f08ff */
[----:B------:R-:W-:-:S03]  /*0640*/  IMAD.IADD R10, R2, 0x1, -R5 ;  /* 0x00000001020a7824 */ /* 0x000fc600078e0a05 */
[----:B------:R-:W-:Y:S02]  /*0650*/  @P4 SHF.R.S32.HI R0, RZ, 0x1, R0 ;  /* 0x00000001ff004819 */ /* 0x000fe40000011400 */
[----:B------:R-:W-:Y:S02]  /*0660*/  LOP3.LUT P2, RZ, R11, R10, RZ, 0xfc, !PT ;  /* 0x0000000a0bff7212 */ /* 0x000fe4000784fcff */
[----:B------:R-:W-:Y:S02]  /*0670*/  @P4 ISETP.NE.AND P5, PT, R0, R7, PT ;  /* 0x000000070000420c */ /* 0x000fe40003fa5270 */
[----:B------:R-:W-:Y:S02]  /*0680*/  SEL R5, RZ, 0x1, P2 ;  /* 0x00000001ff057807 */ /* 0x000fe40001000000 */
[----:B------:R-:W-:Y:S02]  /*0690*/  SEL R7, RZ, 0x1, !P0 ;  /* 0x00000001ff077807 */ /* 0x000fe40004000000 */
[----:B------:R-:W-:-:S02]  /*06a0*/  @P4 SEL R6, RZ, 0x1, P5 ;  /* 0x00000001ff064807 */ /* 0x000fc40002800000 */
[----:B------:R-:W-:Y:S02]  /*06b0*/  SEL R5, R5, 0x2, P3 ;  /* 0x0000000205057807 */ /* 0x000fe40001800000 */
[----:B------:R-:W-:Y:S01]  /*06c0*/  LOP3.LUT R6, R6, R7, RZ, 0xc0, !PT ;  /* 0x0000000706067212 */ /* 0x000fe200078ec0ff */
[----:B------:R-:W-:Y:S06]  /*06d0*/  @!P1 BRA `(.L_x_3) ;  /* 0x0000000000089947 */ /* 0x000fec0003800000 */
[----:B-1234-:R-:W-:Y:S01]  /*06e0*/  UCGABAR_ARV ;  /* 0x00000000000079c7 */ /* 0x01efe20008000000 */
[----:B------:R-:W-:Y:S05]  /*06f0*/  BRA `(.L_x_4) ;  /* 0x0000000000047947 */ /* 0x000fea0003800000 */
.L_x_3:
[----:B-1234-:R-:W-:Y:S01]  /*0700*/  NOP ;  /* 0x0000000000007918 */ /* 0x01efe20000000000 */
.L_x_4:
[----:B------:R-:W-:Y:S01]  /*0710*/  ULDC.64 UR4, c[0x0][0x598] ;  /* 0x0001660000047ab9 */ /* 0x000fe20000000a00 */
[----:B------:R-:W-:Y:S01]  /*0720*/  ULDC.64 UR12, c[0x0][0x208] ;  /* 0x00008200000c7ab9 */ /* 0x000fe20000000a00 */
[----:B------:R-:W-:-:S04]  /*0730*/  ISETP.NE.U32.AND P0, PT, RZ, UR4, PT ;  /* 0x00000004ff007c0c */ /* 0x000fc8000bf05070 */
[----:B------:R-:W-:-:S13]  /*0740*/  ISETP.NE.AND.EX P0, PT, RZ, UR5, PT, P0 ;  /* 0x00000005ff007c0c */ /* 0x000fda000bf05300 */
[----:B------:R-:W-:Y:S05]  /*0750*/  @!P0 BRA `(.L_x_5) ;  /* 0x00000000001c8947 */ /* 0x000fea0003800000 */
[----:B------:R-:W0:Y:S02]  /*0760*/  LDC.64 R8, c[0x0][0x598] ;  /* 0x00016600ff087b82 */ /* 0x000e240000000a00 */
[----:B0-----:R-:W2:Y:S02]  /*0770*/  LDG.E.64 R8, desc[UR12][R8.64] ;  /* 0x0000000c08087981 */ /* 0x001ea4000c1e1b00 */
[----:B--2---:R-:W-:-:S04]  /*0780*/  ISETP.NE.U32.AND P0, PT, R8, RZ, PT ;  /* 0x000000ff0800720c */ /* 0x004fc80003f05070 */
[----:B------:R-:W-:-:S13]  /*0790*/  ISETP.NE.AND.EX P0, PT, R9, RZ, PT, P0 ;  /* 0x000000ff0900720c */ /* 0x000fda0003f05300 */
[----:B------:R-:W-:Y:S05]  /*07a0*/  @!P0 BRA `(.L_x_5) ;  /* 0x0000000000088947 */ /* 0x000fea0003800000 */
[----:B------:R0:W5:Y:S01]  /*07b0*/  LD.E R0, desc[UR12][R8.64] ;  /* 0x0000000c08007980 */ /* 0x000162000c101900 */
[----:B------:R-:W-:Y:S05]  /*07c0*/  BRA `(.L_x_6) ;  /* 0x0000000000207947 */ /* 0x000fea0003800000 */
.L_x_5:
[----:B------:R-:W-:Y:S02]  /*07d0*/  ULDC.64 UR4, c[0x0][0x588] ;  /* 0x0001620000047ab9 */ /* 0x000fe40000000a00 */
[----:B------:R-:W-:-:S04]  /*07e0*/  ISETP.NE.U32.AND P0, PT, RZ, UR4, PT ;  /* 0x00000004ff007c0c */ /* 0x000fc8000bf05070 */
[----:B------:R-:W-:-:S13]  /*07f0*/  ISETP.NE.AND.EX P0, PT, RZ, UR5, PT, P0 ;  /* 0x00000005ff007c0c */ /* 0x000fda000bf05300 */
[----:B------:R-:W-:Y:S05]  /*0800*/  @!P0 BRA `(.L_x_7) ;  /* 0x00000000000c8947 */ /* 0x000fea0003800000 */
[----:B------:R-:W0:Y:S02]  /*0810*/  LDC.64 R8, c[0x0][0x588] ;  /* 0x00016200ff087b82 */ /* 0x000e240000000a00 */
[----:B0-----:R1:W5:Y:S01]  /*0820*/  LDG.E R0, desc[UR12][R8.64] ;  /* 0x0000000c08007981 */ /* 0x001362000c1e1900 */
[----:B------:R-:W-:Y:S05]  /*0830*/  BRA `(.L_x_6) ;  /* 0x0000000000047947 */ /* 0x000fea0003800000 */
.L_x_7:
[----:B------:R-:W2:Y:S02]  /*0840*/  LDC R0, c[0x0][0x580] ;  /* 0x00016000ff007b82 */ /* 0x000ea40000000800 */
.L_x_6:
[----:B------:R-:W-:Y:S02]  /*0850*/  ULDC.64 UR4, c[0x0][0x5a0] ;  /* 0x0001680000047ab9 */ /* 0x000fe40000000a00 */
[----:B------:R-:W-:-:S04]  /*0860*/  ISETP.NE.U32.AND P0, PT, RZ, UR4, PT ;  /* 0x00000004ff007c0c */ /* 0x000fc8000bf05070 */
[----:B------:R-:W-:-:S13]  /*0870*/  ISETP.NE.AND.EX P0, PT, RZ, UR5, PT, P0 ;  /* 0x00000005ff007c0c */ /* 0x000fda000bf05300 */
[----:B------:R-:W-:Y:S05]  /*0880*/  @!P0 BRA `(.L_x_8) ;  /* 0x00000000001c8947 */ /* 0x000fea0003800000 */
[----:B01----:R-:W0:Y:S02]  /*0890*/  LDC.64 R8, c[0x0][0x5a0] ;  /* 0x00016800ff087b82 */ /* 0x003e240000000a00 */
[----:B0-----:R-:W3:Y:S02]  /*08a0*/  LDG.E.64 R8, desc[UR12][R8.64] ;  /* 0x0000000c08087981 */ /* 0x001ee4000c1e1b00 */
[----:B---3--:R-:W-:-:S04]  /*08b0*/  ISETP.NE.U32.AND P0, PT, R8, RZ, PT ;  /* 0x000000ff0800720c */ /* 0x008fc80003f05070 */
[----:B------:R-:W-:-:S13]  /*08c0*/  ISETP.NE.AND.EX P0, PT, R9, RZ, PT, P0 ;  /* 0x000000ff0900720c */ /* 0x000fda0003f05300 */
[----:B------:R-:W-:Y:S05]  /*08d0*/  @!P0 BRA `(.L_x_8) ;  /* 0x0000000000088947 */ /* 0x000fea0003800000 */
[----:B------:R0:W5:Y:S01]  /*08e0*/  LD.E R2, desc[UR12][R8.64] ;  /* 0x0000000c08027980 */ /* 0x000162000c101900 */
[----:B------:R-:W-:Y:S05]  /*08f0*/  BRA `(.L_x_9) ;  /* 0x0000000000207947 */ /* 0x000fea0003800000 */
.L_x_8:
[----:B------:R-:W-:Y:S02]  /*0900*/  ULDC.64 UR4, c[0x0][0x590] ;  /* 0x0001640000047ab9 */ /* 0x000fe40000000a00 */
[----:B------:R-:W-:-:S04]  /*0910*/  ISETP.NE.U32.AND P0, PT, RZ, UR4, PT ;  /* 0x00000004ff007c0c */ /* 0x000fc8000bf05070 */
[----:B------:R-:W-:-:S13]  /*0920*/  ISETP.NE.AND.EX P0, PT, RZ, UR5, PT, P0 ;  /* 0x00000005ff007c0c */ /* 0x000fda000bf05300 */
[----:B------:R-:W-:Y:S05]  /*0930*/  @!P0 BRA `(.L_x_10) ;  /* 0x00000000000c8947 */ /* 0x000fea0003800000 */
[----:B01----:R-:W0:Y:S02]  /*0940*/  LDC.64 R8, c[0x0][0x590] ;  /* 0x00016400ff087b82 */ /* 0x003e240000000a00 */
[----:B0-----:R1:W5:Y:S01]  /*0950*/  LDG.E R2, desc[UR12][R8.64] ;  /* 0x0000000c08027981 */ /* 0x001362000c1e1900 */
[----:B------:R-:W-:Y:S05]  /*0960*/  BRA `(.L_x_9) ;  /* 0x0000000000047947 */ /* 0x000fea0003800000 */
.L_x_10:
[----:B------:R-:W3:Y:S02]  /*0970*/  LDC R2, c[0x0][0x584] ;  /* 0x00016100ff027b82 */ /* 0x000ee40000000800 */
.L_x_9:
[----:B------:R-:W4:Y:S01]  /*0980*/  LDC R4, c[0x0][0x4c0] ;  /* 0x00013000ff047b82 */ /* 0x000f220000000800 */
[----:B------:R-:W-:-:S07]  /*0990*/  IABS R20, R16 ;  /* 0x0000001000147213 */ /* 0x000fce0000000000 */
[----:B------:R-:W2:Y:S01]  /*09a0*/  LDC R23, c[0x0][0x4c4] ;  /* 0x00013100ff177b82 */ /* 0x000ea20000000800 */
[----:B----4-:R-:W-:-:S05]  /*09b0*/  VIADD R4, R4, 0x7f ;  /* 0x0000007f04047836 */ /* 0x010fca0000000000 */
[----:B------:R-:W-:Y:S02]  /*09c0*/  SHF.R.S32.HI R7, RZ, 0x1f, R4 ;  /* 0x0000001fff077819 */ /* 0x000fe40000011404 */
[----:B--2---:R-:W-:Y:S02]  /*09d0*/  IABS R19, R23 ;  /* 0x0000001700137213 */ /* 0x004fe40000000000 */
[----:B------:R-:W-:-:S04]  /*09e0*/  LEA.HI R7, R7, R4, RZ, 0x7 ;  /* 0x0000000407077211 */ /* 0x000fc800078f38ff */
[----:B------:R-:W-:-:S04]  /*09f0*/  SHF.R.S32.HI R7, RZ, 0x7, R7 ;  /* 0x00000007ff077819 */ /* 0x000fc80000011407 */
[-C--:B------:R-:W-:Y:S02]  /*0a00*/  IABS R15, R7.reuse ;  /* 0x00000007000f7213 */ /* 0x080fe40000000000 */
[----:B------:R-:W-:Y:S02]  /*0a10*/  IABS R21, R7 ;  /* 0x0000000700157213 */ /* 0x000fe40000000000 */
[----:B------:R-:W2:Y:S08]  /*0a20*/  I2F.RP R4, R15 ;  /* 0x0000000f00047306 */ /* 0x000eb00000209400 */
[----:B--2---:R-:W0:Y:S02]  /*0a30*/  MUFU.RCP R4, R4 ;  /* 0x0000000400047308 */ /* 0x004e240000001000 */
[----:B01----:R-:W-:-:S06]  /*0a40*/  VIADD R8, R4, 0xffffffe ;  /* 0x0ffffffe04087836 */ /* 0x003fcc0000000000 */
[----:B------:R0:W1:Y:S02]  /*0a50*/  F2I.FTZ.U32.TRUNC.NTZ R9, R8 ;  /* 0x0000000800097305 */ /* 0x000064000021f000 */
[----:B0-----:R-:W-:Y:S02]  /*0a60*/  IMAD.MOV.U32 R8, RZ, RZ, RZ ;  /* 0x000000ffff087224 */ /* 0x001fe400078e00ff */
[----:B-1----:R-:W-:-:S04]  /*0a70*/  IMAD.MOV R12, RZ, RZ, -R9 ;  /* 0x000000ffff0c7224 */ /* 0x002fc800078e0a09 */
[----:B------:R-:W-:Y:S02]  /*0a80*/  IMAD R17, R12, R15, RZ ;  /* 0x0000000f0c117224 */ /* 0x000fe400078e02ff */
[----:B------:R-:W0:Y:S02]  /*0a90*/  I2F.RP R12, R19 ;  /* 0x00000013000c7306 */ /* 0x000e240000209400 */
[----:B------:R-:W-:-:S04]  /*0aa0*/  IMAD.HI.U32 R9, R9, R17, R8 ;  /* 0x0000001109097227 */ /* 0x000fc800078e0008 */
[----:B------:R-:W-:Y:S02]  /*0ab0*/  IMAD.MOV.U32 R8, RZ, RZ, R20 ;  /* 0x000000ffff087224 */ /* 0x000fe400078e0014 */
[----:B------:R-:W-:Y:S02]  /*0ac0*/  IMAD.MOV R17, RZ, RZ, -R21 ;  /* 0x000000ffff117224 */ /* 0x000fe400078e0a15 */
[----:B------:R-:W-:-:S04]  /*0ad0*/  IMAD.HI.U32 R4, R9, R8, RZ ;  /* 0x0000000809047227 */ /* 0x000fc800078e00ff */
[----:B------:R-:W-:Y:S01]  /*0ae0*/  IMAD R8, R4, R17, R8 ;  /* 0x0000001104087224 */ /* 0x000fe200078e0208 */
[----:B0-----:R-:W0:Y:S04]  /*0af0*/  MUFU.RCP R12, R12 ;  /* 0x0000000c000c7308 */ /* 0x001e280000001000 */
[----:B------:R-:W-:-:S13]  /*0b00*/  ISETP.GT.U32.AND P2, PT, R15, R8, PT ;  /* 0x000000080f00720c */ /* 0x000fda0003f44070 */
[----:B------:R-:W-:Y:S02]  /*0b10*/  @!P2 IMAD.IADD R8, R8, 0x1, -R15 ;  /* 0x000000010808a824 */ /* 0x000fe400078e0a0f */
[----:B0-----:R-:W-:Y:S02]  /*0b20*/  VIADD R9, R12, 0xffffffe ;  /* 0x0ffffffe0c097836 */ /* 0x001fe40000000000 */
[----:B------:R-:W-:Y:S01]  /*0b30*/  @!P2 VIADD R4, R4, 0x1 ;  /* 0x000000010404a836 */ /* 0x000fe20000000000 */
[----:B------:R-:W-:Y:S02]  /*0b40*/  ISETP.GE.U32.AND P0, PT, R8, R15, PT ;  /* 0x0000000f0800720c */ /* 0x000fe40003f06070 */
[----:B------:R-:W-:Y:S01]  /*0b50*/  LOP3.LUT R8, R16, R7, RZ, 0x3c, !PT ;  /* 0x0000000710087212 */ /* 0x000fe200078e3cff */
[----:B------:R-:W0:Y:S01]  /*0b60*/  F2I.FTZ.U32.TRUNC.NTZ R9, R9 ;  /* 0x0000000900097305 */ /* 0x000e22000021f000 */
[----:B------:R-:W-:Y:S02]  /*0b70*/  ISETP.NE.AND P2, PT, R7, RZ, PT ;  /* 0x000000ff0700720c */ /* 0x000fe40003f45270 */
[----:B------:R-:W-:Y:S01]  /*0b80*/  ISETP.GE.AND P3, PT, R8, RZ, PT ;  /* 0x000000ff0800720c */ /* 0x000fe20003f66270 */
[----:B------:R-:W-:-:S06]  /*0b90*/  IMAD.MOV.U32 R8, RZ, RZ, RZ ;  /* 0x000000ffff087224 */ /* 0x000fcc00078e00ff */
[----:B------:R-:W-:-:S04]  /*0ba0*/  @P0 VIADD R4, R4, 0x1 ;  /* 0x0000000104040836 */ /* 0x000fc80000000000 */
[----:B------:R-:W-:Y:S02]  /*0bb0*/  IMAD.MOV.U32 R20, RZ, RZ, R4 ;  /* 0x000000ffff147224 */ /* 0x000fe400078e0004 */
[----:B0-----:R-:W-:Y:S02]  /*0bc0*/  IMAD.MOV R4, RZ, RZ, -R9 ;  /* 0x000000ffff047224 */ /* 0x001fe400078e0a09 */
[----:B------:R-:W-:Y:S01]  /*0bd0*/  @!P3 IMAD.MOV R20, RZ, RZ, -R20 ;  /* 0x000000ffff14b224 */ /* 0x000fe200078e0a14 */
[----:B------:R-:W-:Y:S01]  /*0be0*/  @!P2 LOP3.LUT R20, RZ, R7, RZ, 0x33, !PT ;  /* 0x00000007ff14a212 */ /* 0x000fe200078e33ff */
[----:B------:R-:W-:-:S03]  /*0bf0*/  IMAD R15, R4, R19, RZ ;  /* 0x00000013040f7224 */ /* 0x000fc600078e02ff */
[----:B------:R-:W-:Y:S01]  /*0c00*/  IABS R4, R20 ;  /* 0x0000001400047213 */ /* 0x000fe20000000000 */
[----:B------:R-:W-:-:S04]  /*0c10*/  IMAD.HI.U32 R8, R9, R15, R8 ;  /* 0x0000000f09087227 */ /* 0x000fc800078e0008 */
[----:B------:R-:W-:-:S04]  /*0c20*/  IMAD.MOV.U32 R9, RZ, RZ, R4 ;  /* 0x000000ffff097224 */ /* 0x000fc800078e0004 */
[----:B------:R-:W-:-:S04]  /*0c30*/  IMAD.HI.U32 R4, R8, R9, RZ ;  /* 0x0000000908047227 */ /* 0x000fc800078e00ff */
[----:B------:R-:W-:-:S04]  /*0c40*/  IMAD.MOV R8, RZ, RZ, -R4 ;  /* 0x000000ffff087224 */ /* 0x000fc800078e0a04 */
[----:B------:R-:W-:-:S05]  /*0c50*/  IMAD R8, R19, R8, R9 ;  /* 0x0000000813087224 */ /* 0x000fca00078e0209 */
[----:B------:R-:W-:-:S13]  /*0c60*/  ISETP.GT.U32.AND P2, PT, R19, R8, PT ;  /* 0x000000081300720c */ /* 0x000fda0003f44070 */
[----:B------:R-:W-:Y:S02]  /*0c70*/  @!P2 IMAD.IADD R8, R8, 0x1, -R19 ;  /* 0x000000010808a824 */ /* 0x000fe400078e0a13 */
[----:B------:R-:W-:Y:S01]  /*0c80*/  @!P2 VIADD R4, R4, 0x1 ;  /* 0x000000010404a836 */ /* 0x000fe20000000000 */
[----:B------:R-:W-:Y:S02]  /*0c90*/  ISETP.NE.AND P2, PT, R23, RZ, PT ;  /* 0x000000ff1700720c */ /* 0x000fe40003f45270 */
[----:B------:R-:W-:Y:S02]  /*0ca0*/  ISETP.GE.U32.AND P0, PT, R8, R19, PT ;  /* 0x000000130800720c */ /* 0x000fe40003f06070 */
[----:B------:R-:W-:-:S04]  /*0cb0*/  LOP3.LUT R8, R20, R23, RZ, 0x3c, !PT ;  /* 0x0000001714087212 */ /* 0x000fc800078e3cff */
[----:B------:R-:W-:Y:S01]  /*0cc0*/  ISETP.GE.AND P3, PT, R8, RZ, PT ;  /* 0x000000ff0800720c */ /* 0x000fe20003f66270 */
[----:B------:R-:W-:-:S04]  /*0cd0*/  IMAD.MOV R8, RZ, RZ, -R20 ;  /* 0x000000ffff087224 */ /* 0x000fc800078e0a14 */
[----:B------:R-:W-:Y:S02]  /*0ce0*/  IMAD R7, R7, R8, R16 ;  /* 0x0000000807077224 */ /* 0x000fe400078e0210 */
[----:B------:R-:W-:-:S06]  /*0cf0*/  @P0 VIADD R4, R4, 0x1 ;  /* 0x0000000104040836 */ /* 0x000fcc0000000000 */
[----:B------:R-:W-:Y:S01]  /*0d00*/  @!P3 IMAD.MOV R4, RZ, RZ, -R4 ;  /* 0x000000ffff04b224 */ /* 0x000fe200078e0a04 */
[----:B------:R-:W-:-:S05]  /*0d10*/  @!P2 LOP3.LUT R4, RZ, R23, RZ, 0x33, !PT ;  /* 0x00000017ff04a212 */ /* 0x000fca00078e33ff */
[----:B------:R-:W-:-:S04]  /*0d20*/  IMAD.MOV R12, RZ, RZ, -R4 ;  /* 0x000000ffff0c7224 */ /* 0x000fc800078e0a04 */
[----:B------:R-:W-:Y:S01]  /*0d30*/  IMAD R23, R23, R12, R20 ;  /* 0x0000000c17177224 */ /* 0x000fe200078e0214 */
[----:B------:R-:W-:Y:S06]  /*0d40*/  @!P1 BRA `(.L_x_11) ;  /* 0x00000000000c9947 */ /* 0x000fec0003800000 */
[----:B------:R-:W-:Y:S01]  /*0d50*/  UCGABAR_WAIT ;  /* 0x0000000000007dc7 */ /* 0x000fe20008000000 */
[----:B------:R-:W-:Y:S01]  /*0d60*/  CCTL.IVALL ;  /* 0x00000000ff00798f */ /* 0x000fe20002000000 */
[----:B------:R-:W-:Y:S05]  /*0d70*/  BRA `(.L_x_12) ;  /* 0x0000000000047947 */ /* 0x000fea0003800000 */
.L_x_11:
[----:B------:R-:W-:Y:S06]  /*0d80*/  BAR.SYNC.DEFER_BLOCKING 0x0 ;  /* 0x0000000000007b1d */ /* 0x000fec0000010000 */
.L_x_12:
[----:B------:R-:W0:Y:S01]  /*0d90*/  LDC R12, c[0x0][0x290] ;  /* 0x0000a400ff0c7b82 */ /* 0x000e220000000800 */
[----:B------:R-:W-:Y:S01]  /*0da0*/  ISETP.NE.AND P0, PT, R11, RZ, PT ;  /* 0x000000ff0b00720c */ /* 0x000fe20003f05270 */
[----:B0-----:R-:W-:-:S05]  /*0db0*/  VIADD R8, R12, 0x3f ;  /* 0x0000003f0c087836 */ /* 0x001fca0000000000 */
[----:B------:R-:W-:-:S04]  /*0dc0*/  SHF.R.S32.HI R9, RZ, 0x1f, R8 ;  /* 0x0000001fff097819 */ /* 0x000fc80000011408 */
[----:B------:R-:W-:-:S04]  /*0dd0*/  LEA.HI R8, R9, R8, RZ, 0x6 ;  /* 0x0000000809087211 */ /* 0x000fc800078f30ff */
[----:B------:R-:W-:Y:S01]  /*0de0*/  SHF.R.S32.HI R8, RZ, 0x6, R8 ;  /* 0x00000006ff087819 */ /* 0x000fe20000011408 */
[----:B------:R-:W-:Y:S06]  /*0df0*/  @!P0 BRA `(.L_x_13) ;  /* 0x000000a400408947 */ /* 0x000fec0003800000 */
[----:B------:R-:W-:-:S13]  /*0e00*/  ISETP.NE.AND P0, PT, R11, 0x1, PT ;  /* 0x000000010b00780c */ /* 0x000fda0003f05270 */
[----:B------:R-:W-:Y:S05]  /*0e10*/  @P0 EXIT ;  /* 0x000000000000094d */ /* 0x000fea0003800000 */
[----:B------:R-:W-:Y:S01]  /*0e20*/  ISETP.GE.AND P0, PT, R12, 0x1, PT ;  /* 0x000000010c00780c */ /* 0x000fe20003f06270 */
[----:B------:R-:W-:Y:S01]  /*0e30*/  UMOV UR4, URZ ;  /* 0x0000003f00047c82 */ /* 0x000fe20008000000 */
[----:B------:R-:W-:Y:S02]  /*0e40*/  CS2R R86, SRZ ;  /* 0x0000000000567805 */ /* 0x000fe4000001ff00 */
[----:B------:R-:W-:Y:S02]  /*0e50*/  CS2R R88, SRZ ;  /* 0x0000000000587805 */ /* 0x000fe4000001ff00 */
[----:B------:R-:W-:Y:S02]  /*0e60*/  CS2R R90, SRZ ;  /* 0x00000000005a7805 */ /* 0x000fe4000001ff00 */
[----:B------:R-:W-:Y:S02]  /*0e70*/  CS2R R92, SRZ ;  /* 0x00000000005c7805 */ /* 0x000fe4000001ff00 */
[----:B------:R-:W-:-:S02]  /*0e80*/  CS2R R94, SRZ ;  /* 0x00000000005e7805 */ /* 0x000fc4000001ff00 */
[----:B------:R-:W-:Y:S02]  /*0e90*/  CS2R R96, SRZ ;  /* 0x0000000000607805 */ /* 0x000fe4000001ff00 */
        /* <DEDUP_REMOVED lines=57> */
[----:B------:R-:W-:Y:S01]  /*1230*/  CS2R R84, SRZ ;  /* 0x0000000000547805 */ /* 0x000fe2000001ff00 */
[----:B------:R-:W-:Y:S06]  /*1240*/  @!P0 BRA `(.L_x_14) ;  /* 0x0000000000d48947 */ /* 0x000fec0003800000 */
[----:B------:R-:W-:-:S04]  /*1250*/  LOP3.LUT R9, R5, 0x1, RZ, 0xfc, !PT ;  /* 0x0000000105097812 */ /* 0x000fc800078efcff */
[----:B------:R-:W-:-:S13]  /*1260*/  ISETP.NE.AND P0, PT, R9, 0x3, PT ;  /* 0x000000030900780c */ /* 0x000fda0003f05270 */
[----:B------:R-:W-:Y:S05]  /*1270*/  @!P0 BRA `(.L_x_15) ;  /* 0x0000000000048947 */ /* 0x000fea0003800000 */
[----:B------:R-:W-:Y:S01]  /*1280*/  BPT.TRAP 0x1 ;  /* 0x000000040000795c */ /* 0x000fe20000300000 */
.L_x_15:
[----:B------:R-:W0:Y:S01]  /*1290*/  S2UR UR5, SR_CgaCtaId ;  /* 0x00000000000579c3 */ /* 0x000e220000008800 */
[----:B------:R-:W-:Y:S01]  /*12a0*/  SHF.L.U32 R9, RZ, 0x1f, RZ ;  /* 0x0000001fff097819 */ /* 0x000fe200000006ff */
[----:B------:R-:W-:Y:S02]  /*12b0*/  UMOV UR4, 0x400 ;  /* 0x0000040000047882 */ /* 0x000fe40000000000 */
[----:B0-----:R-:W-:-:S12]  /*12c0*/  ULEA UR6, UR5, UR4, 0x18 ;  /* 0x0000000405067291 */ /* 0x001fd8000f8ec03f */
.L_x_16:
[----:B0-----:R-:W-:-:S04]  /*12d0*/  IMAD.U32 R10, RZ, RZ, UR6 ;  /* 0x00000006ff0a7e24 */ /* 0x001fc8000f8e00ff */
[----:B------:R0:W1:Y:S03]  /*12e0*/  SYNCS.PHASECHK.TRANS64.TRYWAIT P0, [R10+URZ+0x38000], R9 ;  /* 0x038000090a0075a7 */ /* 0x000066000800017f */
[----:B-1----:R-:W-:Y:S05]  /*12f0*/  @!P0 NANOSLEEP.SYNCS 0x989680 ;  /* 0x009896800000895d */ /* 0x002fea0003900000 */
[----:B------:R-:W1:Y:S02]  /*1300*/  @!P0 SYNCS.PHASECHK.TRANS64 P0, [R10+URZ+0x38000], R9 ;  /* 0x038000090a0085a7 */ /* 0x000e64000800007f */
[----:B-1----:R-:W-:Y:S05]  /*1310*/  @!P0 BRA `(.L_x_16) ;  /* 0xfffffffc00ec8947 */ /* 0x002fea000383ffff */
[----:B------:R-:W-:Y:S01]  /*1320*/  UIADD3 UR4, UR6, 0x1c000, URZ ;  /* 0x0001c00006047890 */ /* 0x000fe2000fffe03f */
[----:B------:R-:W-:Y:S01]  /*1330*/  WARPGROUP.ARRIVE ;  /* 0x00000000000079c5 */ /* 0x000fe20000000000 */
[----:B------:R-:W-:Y:S02]  /*1340*/  UMOV UR7, 0x40000040 ;  /* 0x4000004000077882 */ /* 0x000fe40000000000 */
[----:B------:R-:W-:Y:S02]  /*1350*/  USHF.R.U32.HI UR5, URZ, 0x4, UR4 ;  /* 0x000000043f057899 */ /* 0x000fe40008011604 */
[----:B------:R-:W-:Y:S02]  /*1360*/  USHF.R.U32.HI UR4, URZ, 0x4, UR6 ;  /* 0x000000043f047899 */ /* 0x000fe40008011606 */
[----:B------:R-:W-:Y:S02]  /*1370*/  ULOP3.LUT UR5, UR5, 0x3fff, URZ, 0xc0, !UPT ;  /* 0x00003fff05057892 */ /* 0x000fe4000f8ec03f */
[----:B------:R-:W-:-:S02]  /*1380*/  ULOP3.LUT UR8, UR4, 0x3fff, URZ, 0xc0, !UPT ;  /* 0x00003fff04087892 */ /* 0x000fc4000f8ec03f */
[----:B------:R-:W-:-:S03]  /*1390*/  ULOP3.LUT UR9, UR5, 0x2000000, URZ, 0xfc, !UPT ;  /* 0x0200000005097892 */ /* 0x000fc6000f8efc3f */
[----:B------:R-:W-:Y:S02]  /*13a0*/  UMOV UR5, 0x40000040 ;  /* 0x4000004000057882 */ /* 0x000fe40000000000 */
[----:B------:R-:W-:Y:S02]  /*13b0*/  UMOV UR4, UR8 ;  /* 0x0000000800047c82 */ /* 0x000fe40008000000 */
[----:B------:R-:W-:Y:S02]  /*13c0*/  UMOV UR6, UR9 ;  /* 0x0000000900067c82 */ /* 0x000fe40008000000 */
[----:B------:R-:W-:Y:S01]  /*13d0*/  HGMMA.64x128x16.F32.BF16 R88, gdesc[UR4].tnspA.tnspB, RZ, !UPT ;  /* 0x61e00000045879f0 */ /* 0x000fe2000c7018ff */
[----:B------:R-:W-:Y:S01]  /*13e0*/  UIADD3 UR4, UR8, 0x200, URZ ;  /* 0x0000020008047890 */ /* 0x000fe2000fffe03f */
[----:B------:R-:W-:-:S10]  /*13f0*/  UMOV UR5, 0x40000040 ;  /* 0x4000004000057882 */ /* 0x000fd40000000000 */
[----:B------:R-:W-:Y:S01]  /*1400*/  HGMMA.64x128x16.F32.BF16 R24, gdesc[UR4].tnspA.tnspB, RZ, !UPT ;  /* 0x61e00000041879f0 */ /* 0x000fe2000c7018ff */
[----:B------:R-:W-:Y:S02]  /*1410*/  UIADD3 UR4, UR8, 0x80, URZ ;  /* 0x0000008008047890 */ /* 0x000fe4000fffe03f */
[----:B------:R-:W-:Y:S01]  /*1420*/  UIADD3 UR6, UR9, 0x80, URZ ;  /* 0x0000008009067890 */ /* 0x000fe2000fffe03f */
[----:B------:R-:W-:Y:S01]  /*1430*/  UMOV UR5, 0x40000040 ;  /* 0x4000004000057882 */ /* 0x000fe20000000000 */
[----:B------:R-:W-:-:S07]  /*1440*/  UMOV UR7, 0x40000040 ;  /* 0x4000004000077882 */ /* 0x000fce0000000000 */
[----:B------:R-:W-:Y:S01]  /*1450*/  HGMMA.64x128x16.F32.BF16 R88, gdesc[UR4].tnspA.tnspB, R88 ;  /* 0x61e00000045879f0 */ /* 0x000fe20008701858 */
[----:B------:R-:W-:Y:S01]  /*1460*/  UIADD3 UR4, UR8, 0x280, URZ ;  /* 0x0000028008047890 */ /* 0x000fe2000fffe03f */
[----:B------:R-:W-:-:S10]  /*1470*/  UMOV UR5, 0x40000040 ;  /* 0x4000004000057882 */ /* 0x000fd40000000000 */
[----:B------:R-:W-:Y:S01]  /*1480*/  HGMMA.64x128x16.F32.BF16 R24, gdesc[UR4].tnspA.tnspB, R24 ;  /* 0x61e00000041879f0 */ /* 0x000fe20008701818 */
        /* <DEDUP_REMOVED lines=15> */
[----:B------:R-:W-:Y:S01]  /*1580*/  HGMMA.64x128x16.F32.BF16 R24, gdesc[UR4].tnspA.tnspB, R24, gsb0 ;  /* 0x61e00000041879f0 */ /* 0x000fe20008001818 */
[----:B------:R-:W-:-:S05]  /*1590*/  UMOV UR4, 0x1 ;  /* 0x0000000100047882 */ /* 0x000fca0000000000 */
.L_x_14:
[----:B0-----:R-:W-:-:S05]  /*15a0*/  VIMNMX R9, R8, 0x1, PT ;  /* 0x0000000108097848 */ /* 0x001fca0003fe0100 */
[----:B------:R-:W-:-:S05]  /*15b0*/  IMAD.IADD R11, R8, 0x1, -R9 ;  /* 0x00000001080b7824 */ /* 0x000fca00078e0a09 */
[----:B------:R-:W-:-:S13]  /*15c0*/  ISETP.GE.AND P0, PT, R11, 0x1, PT ;  /* 0x000000010b00780c */ /* 0x000fda0003f06270 */
[----:B------:R-:W-:Y:S05]  /*15d0*/  @!P0 BRA `(.L_x_17) ;  /* 0x0000000400488947 */ /* 0x000fea0003800000 */
[----:B------:R-:W0:Y:S01]  /*15e0*/  S2UR UR6, SR_CgaCtaId ;  /* 0x00000000000679c3 */ /* 0x000e220000008800 */
[----:B------:R-:W-:Y:S01]  /*15f0*/  UMOV UR5, 0x400 ;  /* 0x0000040000057882 */ /* 0x000fe20000000000 */
[----:B------:R-:W-:Y:S01]  /*1600*/  LOP3.LUT R14, R5, 0x1, RZ, 0xfc, !PT ;  /* 0x00000001050e7812 */ /* 0x000fe200078efcff */
[----:B------:R-:W-:Y:S01]  /*1610*/  IMAD.MOV.U32 R12, RZ, RZ, RZ ;  /* 0x000000ffff0c7224 */ /* 0x000fe200078e00ff */
[----:B------:R-:W-:Y:S01]  /*1620*/  UISETP.NE.U32.AND UP0, UPT, UR4, URZ, UPT ;  /* 0x0000003f0400728c */ /* 0x000fe2000bf05070 */
[----:B------:R-:W-:Y:S02]  /*1630*/  IMAD.MOV.U32 R8, RZ, RZ, R11 ;  /* 0x000000ffff087224 */ /* 0x000fe400078e000b */
[----:B------:R-:W-:Y:S01]  /*1640*/  IMAD.MOV.U32 R9, RZ, RZ, RZ ;  /* 0x000000ffff097224 */ /* 0x000fe200078e00ff */
[----:B0-----:R-:W-:-:S04]  /*1650*/  ULEA UR7, UR6, UR5, 0x18 ;  /* 0x0000000506077291 */ /* 0x001fc8000f8ec03f */
[----:B------:R-:W-:-:S04]  /*1660*/  UIADD3 UR5, UR7, 0x1c000, URZ ;  /* 0x0001c00007057890 */ /* 0x000fc8000fffe03f */
[----:B------:R-:W-:Y:S02]  /*1670*/  USHF.R.U32.HI UR6, URZ, 0x4, UR5 ;  /* 0x000000043f067899 */ /* 0x000fe40008011605 */
[----:B------:R-:W-:Y:S02]  /*1680*/  USHF.R.U32.HI UR5, URZ, 0x4, UR7 ;  /* 0x000000043f057899 */ /* 0x000fe40008011607 */
[----:B------:R-:W-:Y:S02]  /*1690*/  ULOP3.LUT UR6, UR6, 0x3fff, URZ, 0xc0, !UPT ;  /* 0x00003fff06067892 */ /* 0x000fe4000f8ec03f */
[----:B------:R-:W-:Y:S02]  /*16a0*/  ULOP3.LUT UR14, UR5, 0x3fff, URZ, 0xc0, !UPT ;  /* 0x00003fff050e7892 */ /* 0x000fe4000f8ec03f */
[----:B------:R-:W-:-:S12]  /*16b0*/  ULOP3.LUT UR15, UR6, 0x2000000, URZ, 0xfc, !UPT ;  /* 0x02000000060f7892 */ /* 0x000fd8000f8efc3f */
.L_x_22:
[----:B------:R-:W-:-:S13]  /*16c0*/  ISETP.NE.AND P1, PT, R14, 0x3, PT ;  /* 0x000000030e00780c */ /* 0x000fda0003f25270 */
[----:B------:R-:W-:Y:S05]  /*16d0*/  @!P1 BRA `(.L_x_18) ;  /* 0x0000000000049947 */ /* 0x000fea0003800000 */
[----:B------:R-:W-:Y:S01]  /*16e0*/  BPT.TRAP 0x1 ;  /* 0x000000040000795c */ /* 0x000fe20000300000 */
.L_x_18:
[----:B------:R-:W-:Y:S01]  /*16f0*/  SHF.L.U32 R10, R12, 0x1f, RZ ;  /* 0x0000001f0c0a7819 */ /* 0x000fe200000006ff */
[----:B------:R-:W-:-:S12]  /*1700*/  ULEA UR5, UR4, UR7, 0x3 ;  /* 0x0000000704057291 */ /* 0x000fd8000f8e183f */
.L_x_19:
[----:B0-----:R-:W-:-:S04]  /*1710*/  IMAD.U32 R13, RZ, RZ, UR5 ;  /* 0x00000005ff0d7e24 */ /* 0x001fc8000f8e00ff */
[----:B------:R0:W1:Y:S03]  /*1720*/  SYNCS.PHASECHK.TRANS64.TRYWAIT P0, [R13+URZ+0x38000], R10 ;  /* 0x0380000a0d0075a7 */ /* 0x000066000800017f */
[----:B-1----:R-:W-:Y:S05]  /*1730*/  @!P0 NANOSLEEP.SYNCS 0x989680 ;  /* 0x009896800000895d */ /* 0x002fea0003900000 */
[----:B------:R-:W1:Y:S02]  /*1740*/  @!P0 SYNCS.PHASECHK.TRANS64 P0, [R13+URZ+0x38000], R10 ;  /* 0x0380000a0d0085a7 */ /* 0x000e64000800007f */
[----:B-1----:R-:W-:Y:S05]  /*1750*/  @!P0 BRA `(.L_x_19) ;  /* 0xfffffffc00ec8947 */ /* 0x002fea000383ffff */
[----:B------:R-:W-:Y:S01]  /*1760*/  ULEA UR5, UR4, UR14, 0xa ;  /* 0x0000000e04057291 */ /* 0x000fe2000f8e503f */
[----:B------:R-:W-:Y:S01]  /*1770*/  WARPGROUP.ARRIVE ;  /* 0x00000000000079c5 */ /* 0x000fe20000000000 */
[----:B------:R-:W-:Y:S01]  /*1780*/  ULEA UR6, UR4, UR15, 0xa ;  /* 0x0000000f04067291 */ /* 0x000fe2000f8e503f */
[----:B------:R-:W-:Y:S01]  /*1790*/  UMOV UR9, 0x40000040 ;  /* 0x4000004000097882 */ /* 0x000fe20000000000 */
[----:B------:R-:W-:-:S03]  /*17a0*/  UMOV UR11, 0x40000040 ;  /* 0x40000040000b7882 */ /* 0x000fc60000000000 */
[----:B------:R-:W-:Y:S02]  /*17b0*/  UMOV UR8, UR5 ;  /* 0x0000000500087c82 */ /* 0x000fe40008000000 */
[----:B------:R-:W-:Y:S02]  /*17c0*/  UMOV UR10, UR6 ;  /* 0x00000006000a7c82 */ /* 0x000fe40008000000 */
[----:B------:R-:W-:Y:S01]  /*17d0*/  HGMMA.64x128x16.F32.BF16 R88, gdesc[UR8].tnspA.tnspB, R88, UP0 ;  /* 0x61e00000085879f0 */ /* 0x000fe2000bf01858 */
[----:B------:R-:W-:Y:S01]  /*17e0*/  UIADD3 UR8, UR5, 0x200, URZ ;  /* 0x0000020005087890 */ /* 0x000fe2000fffe03f */
[----:B------:R-:W-:-:S10]  /*17f0*/  UMOV UR9, 0x40000040 ;  /* 0x4000004000097882 */ /* 0x000fd40000000000 */
[----:B------:R-:W-:Y:S01]  /*1800*/  HGMMA.64x128x16.F32.BF16 R24, gdesc[UR8].tnspA.tnspB, R24, UP0 ;  /* 0x61e00000081879f0 */ /* 0x000fe2000bf01818 */
        /* <DEDUP_REMOVED lines=23> */
[----:B------:R-:W-:Y:S03]  /*1980*/  HGMMA.64x128x16.F32.BF16 R24, gdesc[UR8].tnspA.tnspB, R24, gsb0 ;  /* 0x61e00000081879f0 */ /* 0x000fe60008001818 */
[----:B------:R-:W-:Y:S02]  /*1990*/  WARPGROUP.DEPBAR.LE gsb0, 0x1 ;  /* 0x00008000000079c5 */ /* 0x000fe40000010100 */
[----:B------:R-:W-:Y:S05]  /*19a0*/  @!P1 BRA `(.L_x_20) ;  /* 0x0000000000049947 */ /* 0x000fea0003800000 */
[----:B------:R-:W-:Y:S01]  /*19b0*/  BPT.TRAP 0x1 ;  /* 0x000000040000795c */ /* 0x000fe20000300000 */
.L_x_20:
[----:B------:R-:W-:-:S13]  /*19c0*/  ISETP.NE.AND P0, PT, R6, RZ, PT ;  /* 0x000000ff0600720c */ /* 0x000fda0003f05270 */
[----:B0-----:R-:W-:-:S05]  /*19d0*/  @P0 LEA R10, R9, UR7, 0x3 ;  /* 0x00000007090a0c11 */ /* 0x001fca000f8e18ff */
[----:B------:R-:W-:-:S05]  /*19e0*/  @P0 VIADD R10, R10, 0x38038 ;  /* 0x000380380a0a0836 */ /* 0x000fca0000000000 */
[----:B------:R-:W-:-:S04]  /*19f0*/  @P0 PRMT R10, R3, 0x654, R10 ;  /* 0x00000654030a0816 */ /* 0x000fc8000000000a */
[----:B------:R0:W-:Y:S01]  /*1a00*/  @P0 SYNCS.ARRIVE.TRANS64.RED.A1T0 RZ, [R10+URZ], RZ ;  /* 0x000000ff0aff09a7 */ /* 0x0001e2000810043f */
[----:B------:R-:W-:-:S13]  /*1a10*/  ISETP.GT.U32.AND P0, PT, R5, 0x1, PT ;  /* 0x000000010500780c */ /* 0x000fda0003f04070 */
[----:B0-----:R-:W-:Y:S05]  /*1a20*/  @P0 BRA `(.L_x_21) ;  /* 0x0000000000040947 */ /* 0x001fea0003800000 */
[----:B------:R-:W-:Y:S01]  /*1a30*/  BPT.TRAP 0x1 ;  /* 0x000000040000795c */ /* 0x000fe20000300000 */
.L_x_21:
[----:B------:R-:W-:Y:S01]  /*1a40*/  UIADD3 UR4, UR4, 0x1, URZ ;  /* 0x0000000104047890 */ /* 0x000fe2000fffe03f */
[C---:B------:R-:W-:Y:S01]  /*1a50*/  ISETP.GT.AND P1, PT, R8.reuse, 0x1, PT ;  /* 0x000000010800780c */ /* 0x040fe20003f24270 */
[----:B------:R-:W-:Y:S02]  /*1a60*/  VIADD R9, R9, 0x1 ;  /* 0x0000000109097836 */ /* 0x000fe40000000000 */
[----:B------:R-:W-:Y:S01]  /*1a70*/  UISETP.NE.AND UP0, UPT, UR4, 0x7, UPT ;  /* 0x000000070400788c */ /* 0x000fe2000bf05270 */
[----:B------:R-:W-:Y:S02]  /*1a80*/  VIADD R8, R8, 0xffffffff ;  /* 0xffffffff08087836 */ /* 0x000fe40000000000 */
[C---:B------:R-:W-:Y:S01]  /*1a90*/  ISETP.NE.AND P0, PT, R9.reuse, 0x7, PT ;  /* 0x000000070900780c */ /* 0x040fe20003f05270 */
[----:B------:R-:W-:Y:S02]  /*1aa0*/  USEL UR5, URZ, 0x1, UP0 ;  /* 0x000000013f057887 */ /* 0x000fe40008000000 */
[----:B------:R-:W-:Y:S01]  /*1ab0*/  USEL UR4, UR4, URZ, UP0 ;  /* 0x0000003f04047287 */ /* 0x000fe20008000000 */
[----:B------:R-:W-:Y:S01]  /*1ac0*/  SEL R9, R9, RZ, P0 ;  /* 0x000000ff09097207 */ /* 0x000fe20000000000 */
[----:B------:R-:W-:-:S02]  /*1ad0*/  UPLOP3.LUT UP0, UPT, UPT, UPT, UPT, 0x80, 0x0 ;  /* 0x000000000000789c */ /* 0x000fc40003f0f070 */
[----:B------:R-:W-:Y:S01]  /*1ae0*/  LOP3.LUT R12, R12, UR5, RZ, 0x3c, !PT ;  /* 0x000000050c0c7c12 */ /* 0x000fe2000f8e3cff */
[----:B------:R-:W-:Y:S08]  /*1af0*/  @P1 BRA `(.L_x_22) ;  /* 0xfffffff800f01947 */ /* 0x000ff0000383ffff */
.L_x_17:
[----:B------:R-:W0:Y:S01]  /*1b00*/  LDC R8, c[0x0][0x290] ;  /* 0x0000a400ff087b82 */ /* 0x000e220000000800 */
[----:B------:R-:W-:Y:S02]  /*1b10*/  WARPGROUP.DEPBAR.LE gsb0, 0x0 ;  /* 0x00008000000079c5 */ /* 0x000fe40000010000 */
[----:B0-----:R-:W-:-:S13]  /*1b20*/  ISETP.GE.AND P0, PT, R8, 0x1, PT ;  /* 0x000000010800780c */ /* 0x001fda0003f06270 */
[----:B------:R-:W-:Y:S05]  /*1b30*/  @!P0 BRA `(.L_x_23) ;  /* 0x00000000005c8947 */ /* 0x000fea0003800000 */
[----:B------:R-:W-:-:S04]  /*1b40*/  LOP3.LUT R8, R5, 0x1, RZ, 0xfc, !PT ;  /* 0x0000000105087812 */ /* 0x000fc800078efcff */
[----:B------:R-:W-:-:S13]  /*1b50*/  ISETP.NE.AND P0, PT, R8, 0x3, PT ;  /* 0x000000030800780c */ /* 0x000fda0003f05270 */
[----:B------:R-:W-:Y:S05]  /*1b60*/  @!P0 BRA `(.L_x_24) ;  /* 0x0000000000048947 */ /* 0x000fea0003800000 */
[----:B------:R-:W-:Y:S01]  /*1b70*/  BPT.TRAP 0x1 ;  /* 0x000000040000795c */ /* 0x000fe20000300000 */
.L_x_24:
[----:B------:R-:W-:Y:S01]  /*1b80*/  ISETP.NE.AND P0, PT, R6, RZ, PT ;  /* 0x000000ff0600720c */ /* 0x000fe20003f05270 */
[----:B------:R-:W-:Y:S01]  /*1b90*/  BSSY B0, `(.L_x_25) ;  /* 0x000000f000007945 */ /* 0x000fe20003800000 */
[----:B------:R-:W-:-:S11]  /*1ba0*/  ISETP.GT.U32.AND P1, PT, R5, 0x1, PT ;  /* 0x000000010500780c */ /* 0x000fd60003f24070 */
[----:B------:R-:W-:Y:S05]  /*1bb0*/  @!P0 BRA `(.L_x_26) ;  /* 0x0000000000308947 */ /* 0x000fea0003800000 */
[----:B------:R-:W0:Y:S01]  /*1bc0*/  S2R R10, SR_CgaCtaId ;  /* 0x00000000000a7919 */ /* 0x000e220000008800 */
[----:B------:R-:W-:-:S04]  /*1bd0*/  IMAD.WIDE.U32 R8, R11, 0x24924925, RZ ;  /* 0x249249250b087825 */ /* 0x000fc800078e00ff */
[----:B------:R-:W-:-:S05]  /*1be0*/  IMAD.IADD R5, R11, 0x1, -R9 ;  /* 0x000000010b057824 */ /* 0x000fca00078e0a09 */
[----:B------:R-:W-:-:S04]  /*1bf0*/  LEA.HI R5, R5, R9, RZ, 0x1f ;  /* 0x0000000905057211 */ /* 0x000fc800078ff8ff */
[----:B------:R-:W-:Y:S02]  /*1c00*/  SHF.R.U32.HI R6, RZ, 0x2, R5 ;  /* 0x00000002ff067819 */ /* 0x000fe40000011605 */
[----:B------:R-:W-:-:S03]  /*1c10*/  MOV R5, 0x400 ;  /* 0x0000040000057802 */ /* 0x000fc60000000f00 */
[----:B------:R-:W-:Y:S01]  /*1c20*/  IMAD R6, R6, -0x7, R11 ;  /* 0xfffffff906067824 */ /* 0x000fe200078e020b */
[----:B0-----:R-:W-:-:S05]  /*1c30*/  LEA R5, R10, R5, 0x18 ;  /* 0x000000050a057211 */ /* 0x001fca00078ec0ff */
[----:B------:R-:W-:-:S04]  /*1c40*/  IMAD R6, R6, 0x8, R5 ;  /* 0x0000000806067824 */ /* 0x000fc800078e0205 */
[----:B------:R-:W-:-:S05]  /*1c50*/  VIADD R6, R6, 0x38038 ;  /* 0x0003803806067836 */ /* 0x000fca0000000000 */
[----:B------:R-:W-:-:S04]  /*1c60*/  PRMT R6, R3, 0x654, R6 ;  /* 0x0000065403067816 */ /* 0x000fc80000000006 */
[----:B------:R0:W-:Y:S03]  /*1c70*/  SYNCS.ARRIVE.TRANS64.RED.A1T0 RZ, [R6+URZ], RZ ;  /* 0x000000ff06ff79a7 */ /* 0x0001e6000810043f */
.L_x_26:
[----:B------:R-:W-:Y:S05]  /*1c80*/  BSYNC B0 ;  /* 0x0000000000007941 */ /* 0x000fea0003800000 */
.L_x_25:
[----:B------:R-:W-:Y:S05]  /*1c90*/  @P1 BRA `(.L_x_23) ;  /* 0x0000000000041947 */ /* 0x000fea0003800000 */
[----:B------:R-:W-:Y:S01]  /*1ca0*/  BPT.TRAP 0x1 ;  /* 0x000000040000795c */ /* 0x000fe20000300000 */
.L_x_23:
[----:B------:R-:W0:Y:S01]  /*1cb0*/  S2R R3, SR_TID.X ;  /* 0x0000000000037919 */ /* 0x000e220000002100 */
[----:B------:R-:W1:Y:S01]  /*1cc0*/  LDC.64 R16, c[0x0][0x280] ;  /* 0x0000a000ff107b82 */ /* 0x000e620000000a00 */
[----:B------:R-:W-:Y:S01]  /*1cd0*/  SHF.R.S32.HI R18, RZ, 0x1f, R4 ;  /* 0x0000001fff127819 */ /* 0x000fe20000011404 */
[----:B------:R-:W2:Y:S06]  /*1ce0*/  S2R R13, SR_CTAID.X ;  /* 0x00000000000d7919 */ /* 0x000eac0000002500 */
[----:B------:R-:W4:Y:S01]  /*1cf0*/  LDC.64 R14, c[0x0][0x5d0] ;  /* 0x00017400ff0e7b82 */ /* 0x000f220000000a00 */
[----:B0-----:R-:W-:-:S04]  /*1d00*/  SHF.R.S32.HI R6, RZ, 0x1f, R3 ;  /* 0x0000001fff067819 */ /* 0x001fc80000011403 */
[----:B------:R-:W-:-:S04]  /*1d10*/  LEA.HI R6, R6, R3, RZ, 0x7 ;  /* 0x0000000306067211 */ /* 0x000fc800078f38ff */
[----:B------:R-:W-:-:S05]  /*1d20*/  LOP3.LUT R6, R6, 0xffffff80, RZ, 0xc0, !PT ;  /* 0xffffff8006067812 */ /* 0x000fca00078ec0ff */
[----:B------:R-:W-:-:S05]  /*1d30*/  IMAD.IADD R6, R3, 0x1, -R6 ;  /* 0x0000000103067824 */ /* 0x000fca00078e0a06 */
[----:B------:R-:W-:-:S04]  /*1d40*/  SHF.R.S32.HI R9, RZ, 0x1f, R6 ;  /* 0x0000001fff097819 */ /* 0x000fc80000011406 */
[----:B------:R-:W-:-:S04]  /*1d50*/  LEA.HI R3, R9, R6, RZ, 0x2 ;  /* 0x0000000609037211 */ /* 0x000fc800078f10ff */
[--C-:B------:R-:W-:Y:S02]  /*1d60*/  SHF.R.S32.HI R8, RZ, 0x2, R3.reuse ;  /* 0x00000002ff087819 */ /* 0x100fe40000011403 */
[----:B------:R-:W-:Y:S02]  /*1d70*/  SHF.R.S32.HI R5, RZ, 0x1f, R3 ;  /* 0x0000001fff057819 */ /* 0x000fe40000011403 */
[----:B------:R-:W-:Y:S02]  /*1d80*/  LOP3.LUT R3, R3, 0xfffffffc, RZ, 0xc0, !PT ;  /* 0xfffffffc03037812 */ /* 0x000fe400078ec0ff */
[----:B------:R-:W-:-:S03]  /*1d90*/  LEA.HI R5, R5, R8, RZ, 0x3 ;  /* 0x0000000805057211 */ /* 0x000fc600078f18ff */
[----:B------:R-:W-:Y:S01]  /*1da0*/  IMAD.IADD R22, R6, 0x1, -R3 ;  /* 0x0000000106167824 */ /* 0x000fe200078e0a03 */
[----:B------:R-:W-:-:S03]  /*1db0*/  LOP3.LUT R5, R5, 0xfffffff8, RZ, 0xc0, !PT ;  /* 0xfffffff805057812 */ /* 0x000fc600078ec0ff */
[----:B------:R-:W-:Y:S02]  /*1dc0*/  IMAD.SHL.U32 R12, R22, 0x2, RZ ;  /* 0x00000002160c7824 */ /* 0x000fe400078e00ff */
[----:B------:R-:W-:Y:S01]  /*1dd0*/  IMAD.IADD R8, R8, 0x1, -R5 ;  /* 0x0000000108087824 */ /* 0x000fe200078e0a05 */
[----:B------:R-:W-:Y:S01]  /*1de0*/  LEA.HI R5, R9, R6, RZ, 0x5 ;  /* 0x0000000609057211 */ /* 0x000fe200078f28ff */
[----:B------:R-:W-:Y:S02]  /*1df0*/  IMAD.SHL.U32 R6, R7, 0x80, RZ ;  /* 0x0000008007067824 */ /* 0x000fe400078e00ff */
[----:B--2---:R-:W-:Y:S01]  /*1e00*/  IMAD.SHL.U32 R7, R13, 0x80, RZ ;  /* 0x000000800d077824 */ /* 0x004fe200078e00ff */
[----:B------:R-:W-:Y:S02]  /*1e10*/  SHF.R.S32.HI R9, RZ, 0x1f, R8 ;  /* 0x0000001fff097819 */ /* 0x000fe40000011408 */
[----:B-1----:R-:W-:Y:S02]  /*1e20*/  ISETP.GE.AND P0, PT, R6, R17, PT ;  /* 0x000000110600720c */ /* 0x002fe40003f06270 */
[----:B------:R-:W-:-:S02]  /*1e30*/  SHF.R.S32.HI R5, RZ, 0x5, R5 ;  /* 0x00000005ff057819 */ /* 0x000fc40000011405 */
[----:B------:R-:W-:Y:S02]  /*1e40*/  ISETP.GE.OR P0, PT, R7, R16, P0 ;  /* 0x000000100700720c */ /* 0x000fe40000706670 */
[----:B------:R-:W-:Y:S01]  /*1e50*/  SHF.R.S32.HI R3, RZ, 0x1f, R6 ;  /* 0x0000001fff037819 */ /* 0x000fe20000011406 */
[----:B------:R-:W-:-:S04]  /*1e60*/  IMAD.WIDE R10, R5, 0x10, R8 ;  /* 0x00000010050a7825 */ /* 0x000fc800078e0208 */
[----:B------:R-:W-:Y:S01]  /*1e70*/  IMAD.WIDE R10, R13, 0x80, R10 ;  /* 0x000000800d0a7825 */ /* 0x000fe200078e020a */
[----:B------:R-:W-:-:S03]  /*1e80*/  SHF.R.S32.HI R13, RZ, 0x1f, R12 ;  /* 0x0000001fff0d7819 */ /* 0x000fc6000001140c */
[-C--:B----4-:R-:W-:Y:S02]  /*1e90*/  IMAD R19, R11, R14.reuse, RZ ;  /* 0x0000000e0b137224 */ /* 0x090fe400078e02ff */
[----:B------:R-:W-:Y:S01]  /*1ea0*/  IMAD.WIDE.U32 R20, R10, R14, R12 ;  /* 0x0000000e0a147225 */ /* 0x000fe200078e000c */
[----:B------:R-:W-:Y:S06]  /*1eb0*/  @P0 EXIT ;  /* 0x000000000000094d */ /* 0x000fec0003800000 */
[----:B------:R-:W-:Y:S01]  /*1ec0*/  ULDC.64 UR6, c[0x0][0x288] ;  /* 0x0000a20000067ab9 */ /* 0x000fe20000000a00 */
[----:B------:R-:W-:Y:S01]  /*1ed0*/  IMAD R19, R10, R15, R19 ;  /* 0x0000000f0a137224 */ /* 0x000fe200078e0213 */
[----:B------:R-:W-:Y:S01]  /*1ee0*/  ISETP.GE.AND P0, PT, R23, UR6, PT ;  /* 0x0000000617007c0c */ /* 0x000fe2000bf06270 */
[----:B------:R-:W-:Y:S01]  /*1ef0*/  ULDC.64 UR4, c[0x0][0x5e0] ;  /* 0x0001780000047ab9 */ /* 0x000fe20000000a00 */
[----:B------:R-:W-:Y:S01]  /*1f00*/  IADD3 R20, P1, R6, R20, RZ ;  /* 0x0000001406147210 */ /* 0x000fe20007f3e0ff */
[----:B------:R-:W-:Y:S01]  /*1f10*/  IMAD R5, R5, -0x10, -R7 ;  /* 0xfffffff005057824 */ /* 0x000fe200078e0a07 */
[----:B------:R-:W-:Y:S01]  /*1f20*/  ISETP.GE.OR P0, PT, R4, UR7, P0 ;  /* 0x0000000704007c0c */ /* 0x000fe20008706670 */
[----:B------:R-:W-:Y:S01]  /*1f30*/  IMAD R9, R18, UR4, RZ ;  /* 0x0000000412097c24 */ /* 0x000fe2000f8e02ff */
[----:B------:R-:W-:Y:S01]  /*1f40*/  IADD3.X R21, R3, R21, R19, P1, !PT ;  /* 0x0000001503157210 */ /* 0x000fe20000ffe413 */
[----:B------:R-:W-:Y:S01]  /*1f50*/  ULDC.64 UR6, c[0x0][0x5d8] ;  /* 0x0001760000067ab9 */ /* 0x000fe20000000a00 */
[----:B------:R-:W-:Y:S01]  /*1f60*/  SHF.R.S32.HI R19, RZ, 0x1f, R23 ;  /* 0x0000001fff137819 */ /* 0x000fe20000011417 */
[C---:B------:R-:W-:Y:S01]  /*1f70*/  IMAD R9, R4.reuse, UR5, R9 ;  /* 0x0000000504097c24 */ /* 0x040fe2000f8e0209 */
[----:B------:R-:W-:Y:S01]  /*1f80*/  IADD3 R5, R5, R16, -R8 ;  /* 0x0000001005057210 */ /* 0x000fe20007ffe808 */
[----:B------:R-:W-:-:S04]  /*1f90*/  IMAD.WIDE.U32 R20, R4, UR4, R20 ;  /* 0x0000000404147c25 */ /* 0x000fc8000f8e0014 */
[----:B------:R-:W-:Y:S02]  /*1fa0*/  IMAD R8, R19, UR6, RZ ;  /* 0x0000000613087c24 */ /* 0x000fe4000f8e02ff */
[----:B------:R-:W-:Y:S02]  /*1fb0*/  IMAD R7, R22, -0x2, R17 ;  /* 0xfffffffe16077824 */ /* 0x000fe400078e0211 */
[----:B------:R-:W-:Y:S01]  /*1fc0*/  IMAD.IADD R155, R21, 0x1, R9 ;  /* 0x00000001159b7824 */ /* 0x000fe200078e0209 */
[----:B------:R-:W-:Y:S06]  /*1fd0*/  @P0 EXIT ;  /* 0x000000000000094d */ /* 0x000fec0003800000 */
[----:B---3-5:R-:W-:Y:S01]  /*1fe0*/  FSETP.NEU.AND P1, PT, R2, RZ, PT ;  /* 0x000000ff0200720b */ /* 0x028fe20003f2d000 */
[----:B------:R-:W-:Y:S01]  /*1ff0*/  IMAD.IADD R7, R7, 0x1, -R6 ;  /* 0x0000000107077824 */ /* 0x000fe200078e0a06 */
[----:B------:R-:W-:Y:S01]  /*2000*/  ULDC.64 UR4, c[0x0][0x5b8] ;  /* 0x00016e0000047ab9 */ /* 0x000fe20000000a00 */
[----:B------:R-:W-:Y:S01]  /*2010*/  IMAD.MOV.U32 R154, RZ, RZ, R20 ;  /* 0x000000ffff9a7224 */ /* 0x000fe200078e0014 */
[C-C-:B------:R-:W-:Y:S01]  /*2020*/  SHF.L.U64.HI R160, R14.reuse, 0x3, R15.reuse ;  /* 0x000000030ea07819 */ /* 0x140fe2000001020f */
[----:B------:R-:W-:Y:S01]  /*2030*/  IMAD R16, R19, UR4, RZ ;  /* 0x0000000413107c24 */ /* 0x000fe2000f8e02ff */
[----:B------:R-:W-:Y:S01]  /*2040*/  ISETP.GT.AND P5, PT, R7, RZ, PT ;  /* 0x000000ff0700720c */ /* 0x000fe20003fa4270 */
[C---:B------:R-:W-:Y:S01]  /*2050*/  IMAD R153, R23.reuse, UR7, R8 ;  /* 0x0000000717997c24 */ /* 0x040fe2000f8e0208 */
[----:B------:R-:W-:Y:S01]  /*2060*/  SHF.L.U64.HI R8, R14, 0x6, R15 ;  /* 0x000000060e087819 */ /* 0x000fe2000001020f */
[----:B------:R-:W-:Y:S01]  /*2070*/  IMAD.WIDE.U32 R154, R23, UR6, R154 ;  /* 0x00000006179a7c25 */ /* 0x000fe2000f8e009a */
[----:B------:R-:W-:-:S03]  /*2080*/  ISETP.GT.AND P0, PT, R5, RZ, P5 ;  /* 0x000000ff0500720c */ /* 0x000fc60002f04270 */
[----:B------:R-:W-:Y:S02]  /*2090*/  IMAD R21, R23, UR5, R16 ;  /* 0x0000000517157c24 */ /* 0x000fe4000f8e0210 */
[C---:B------:R-:W-:Y:S02]  /*20a0*/  IMAD.SHL.U32 R9, R14.reuse, 0x40, RZ ;  /* 0x000000400e097824 */ /* 0x040fe400078e00ff */
[----:B------:R-:W-:Y:S02]  /*20b0*/  IMAD.SHL.U32 R159, R14, 0x8, RZ ;  /* 0x000000080e9f7824 */ /* 0x000fe400078e00ff */
[----:B------:R-:W-:Y:S01]  /*20c0*/  IMAD.IADD R153, R155, 0x1, R153 ;  /* 0x000000019b997824 */ /* 0x000fe200078e0299 */
[----:B------:R-:W-:Y:S06]  /*20d0*/  @!P1 BRA `(.L_x_27) ;  /* 0x0000006800489947 */ /* 0x000fec0003800000 */
[----:B------:R-:W-:Y:S01]  /*20e0*/  IADD3 R14, P1, R6, R12, RZ ;  /* 0x0000000c060e7210 */ /* 0x000fe20007f3e0ff */
[----:B------:R-:W-:Y:S01]  /*20f0*/  ULDC.64 UR6, c[0x0][0x5c0] ;  /* 0x0001700000067ab9 */ /* 0x000fe20000000a00 */
[----:B------:R-:W-:Y:S01]  /*2100*/  ULDC.64 UR8, c[0x0][0x5b0] ;  /* 0x00016c0000087ab9 */ /* 0x000fe20000000a00 */
[----:B------:R-:W-:Y:S01]  /*2110*/  IMAD R17, R18, UR6, RZ ;  /* 0x0000000612117c24 */ /* 0x000fe2000f8e02ff */
[----:B------:R-:W-:Y:S01]  /*2120*/  ULDC.64 UR10, c[0x0][0x5a8] ;  /* 0x00016a00000a7ab9 */ /* 0x000fe20000000a00 */
[----:B------:R-:W-:Y:S02]  /*2130*/  IMAD.X R15, R3, 0x1, R13, P1 ;  /* 0x00000001030f7824 */ /* 0x000fe400008e060d */
[C---:B------:R-:W-:Y:S02]  /*2140*/  IMAD R158, R4.reuse, UR7, R17 ;  /* 0x00000007049e7c24 */ /* 0x040fe4000f8e0211 */
[----:B------:R-:W-:-:S04]  /*2150*/  IMAD.WIDE.U32 R14, R4, UR6, R14 ;  /* 0x00000006040e7c25 */ /* 0x000fc8000f8e000e */
[----:B------:R-:W-:Y:S02]  /*2160*/  IMAD.IADD R15, R15, 0x1, R158 ;  /* 0x000000010f0f7824 */ /* 0x000fe400078e029e */
[----:B------:R-:W-:Y:S02]  /*2170*/  IMAD R163, R11, UR8, RZ ;  /* 0x000000080ba37c24 */ /* 0x000fe4000f8e02ff */
[----:B------:R-:W-:-:S04]  /*2180*/  IMAD.WIDE.U32 R14, R23, UR4, R14 ;  /* 0x00000004170e7c25 */ /* 0x000fc8000f8e000e */
[----:B------:R-:W-:Y:S02]  /*2190*/  IMAD.IADD R17, R21, 0x1, R15 ;  /* 0x0000000115117824 */ /* 0x000fe400078e020f */
[----:B------:R-:W-:Y:S02]  /*21a0*/  IMAD.MOV.U32 R16, RZ, RZ, R14 ;  /* 0x000000ffff107224 */ /* 0x000fe400078e000e */
[C---:B------:R-:W-:Y:S02]  /*21b0*/  IMAD R163, R10.reuse, UR9, R163 ;  /* 0x000000090aa37c24 */ /* 0x040fe4000f8e02a3 */
[----:B------:R-:W-:-:S04]  /*21c0*/  IMAD.WIDE.U32 R18, R10, UR8, R16 ;  /* 0x000000080a127c25 */ /* 0x000fc8000f8e0010 */
[----:B------:R-:W-:Y:S01]  /*21d0*/  IMAD.IADD R19, R19, 0x1, R163 ;  /* 0x0000000113137824 */ /* 0x000fe200078e02a3 */
[----:B------:R-:W-:-:S04]  /*21e0*/  LEA R156, P1, R18, UR10, 0x1 ;  /* 0x0000000a129c7c11 */ /* 0x000fc8000f8208ff */
[----:B------:R-:W-:-:S05]  /*21f0*/  LEA.HI.X R157, R18, UR11, R19, 0x1, P1 ;  /* 0x0000000b129d7c11 */ /* 0x000fca00088f0c13 */
[----:B------:R-:W2:Y:S01]  /*2200*/  @P0 LDG.E.LTC128B.U16 R161, desc[UR12][R156.64] ;  /* 0x0000000c9ca10981 */ /* 0x000ea2000c1e1520 */
[----:B------:R-:W-:Y:S01]  /*2210*/  IMAD.WIDE.U32 R18, R23, UR4, RZ ;  /* 0x0000000417127c25 */ /* 0x000fe2000f8e00ff */
[----:B------:R-:W-:Y:S01]  /*2220*/  ULDC.64 UR4, c[0x0][0x5c8] ;  /* 0x0001720000047ab9 */ /* 0x000fe20000000a00 */
[----:B------:R-:W-:Y:S01]  /*2230*/  ISETP.GT.AND P4, PT, R7, 0x1, PT ;  /* 0x000000010700780c */ /* 0x000fe20003f84270 */
[----:B------:R-:W-:Y:S01]  /*2240*/  BSSY B0, `(.L_x_28) ;  /* 0x0000017000007945 */ /* 0x000fe20003800000 */
[----:B------:R-:W-:Y:S02]  /*2250*/  IMAD.IADD R21, R19, 0x1, R21 ;  /* 0x0000000113157824 */ /* 0x000fe400078e0215 */
[----:B------:R-:W-:-:S04]  /*2260*/  IMAD.MOV.U32 R20, RZ, RZ, R18 ;  /* 0x000000ffff147224 */ /* 0x000fc800078e0012 */
[----:B------:R-:W-:-:S04]  /*2270*/  IMAD.WIDE.U32 R22, R10, UR8, R20 ;  /* 0x000000080a167c25 */ /* 0x000fc8000f8e0014 */
[----:B------:R-:W-:Y:S02]  /*2280*/  IMAD.IADD R23, R163, 0x1, R23 ;  /* 0x00000001a3177824 */ /* 0x000fe400078e0217 */
[----:B------:R-:W-:-:S04]  /*2290*/  IMAD.WIDE.U32 R22, R4, UR6, R22 ;  /* 0x0000000604167c25 */ /* 0x000fc8000f8e0016 */
[----:B------:R-:W-:Y:S02]  /*22a0*/  IMAD.IADD R23, R158, 0x1, R23 ;  /* 0x000000019e177824 */ /* 0x000fe400078e0217 */
[----:B--2---:R-:W-:-:S04]  /*22b0*/  IMAD.U32 R155, R161, 0x10000, RZ ;  /* 0x00010000a19b7824 */ /* 0x004fc800078e00ff */
[----:B------:R-:W-:Y:S01]  /*22c0*/  FMUL R165, R155, R2 ;  /* 0x000000029ba57220 */ /* 0x000fe20000400000 */
[----:B------:R-:W-:Y:S02]  /*22d0*/  IADD3 R155, P2, P3, R6, R22, R12 ;  /* 0x00000016069b7210 */ /* 0x000fe40007b5e00c */
[----:B------:R-:W-:Y:S01]  /*22e0*/  LEA R22, P1, R154, UR4, 0x1 ;  /* 0x000000049a167c11 */ /* 0x000fe2000f8208ff */
[----:B------:R-:W-:Y:S01]  /*22f0*/  FFMA R165, R88, R0, R165 ;  /* 0x0000000058a57223 */ /* 0x000fe200000000a5 */
[----:B------:R-:W-:Y:S02]  /*2300*/  IADD3.X R156, R3, R23, R13, P2, P3 ;  /* 0x00000017039c7210 */ /* 0x000fe400017e640d */
[----:B------:R-:W-:Y:S02]  /*2310*/  LEA.HI.X R23, R154, UR5, R153, 0x1, P1 ;  /* 0x000000059a177c11 */ /* 0x000fe400088f0c99 */
[----:B------:R-:W-:Y:S02]  /*2320*/  F2FP.BF16.F32.PACK_AB R165, RZ, R165 ;  /* 0x000000a5ffa5723e */ /* 0x000fe400000010ff */
[----:B------:R-:W-:-:S02]  /*2330*/  ISETP.GT.AND P1, PT, R5, RZ, P4 ;  /* 0x000000ff0500720c */ /* 0x000fc40002724270 */
[C---:B------:R-:W-:Y:S01]  /*2340*/  LEA R152, P2, R155.reuse, UR10, 0x1 ;  /* 0x0000000a9b987c11 */ /* 0x040fe2000f8408ff */
[----:B------:R0:W-:Y:S01]  /*2350*/  @P0 STG.E.U16 desc[UR12][R22.64], R165 ;  /* 0x000000a516000986 */ /* 0x0001e2000c10150c */
[----:B------:R-:W-:Y:S02]  /*2360*/  LOP3.LUT R88, R88, 0xfffffffd, RZ, 0xc0, !PT ;  /* 0xfffffffd58587812 */ /* 0x000fe400078ec0ff */
[----:B------:R-:W-:Y:S02]  /*2370*/  LEA.HI.X R153, R155, UR11, R156, 0x1, P2 ;  /* 0x0000000b9b997c11 */ /* 0x000fe400090f0c9c */
[----:B------:R-:W-:-:S05]  /*2380*/  @P4 LOP3.LUT R88, R88, 0x2, RZ, 0xfc, !PT ;  /* 0x0000000258584812 */ /* 0x000fca00078efcff */
[----:B------:R-:W-:Y:S05]  /*2390*/  @!P1 BRA `(.L_x_29) ;  /* 0x0000000000049947 */ /* 0x000fea0003800000 */
[----:B------:R1:W5:Y:S02]  /*23a0*/  LDG.E.LTC128B.U16 R161, desc[UR12][R152.64+0x2] ;  /* 0x0000020c98a17981 */ /* 0x000364000c1e1520 */
.L_x_29:
[----:B------:R-:W-:Y:S05]  /*23b0*/  BSYNC B0 ;  /* 0x0000000000007941 */ /* 0x000fea0003800000 */
.L_x_28:
[----:B------:R-:W-:Y:S01]  /*23c0*/  USHF.L.U32 UR4, UR8, 0x3, URZ ;  /* 0x0000000308047899 */ /* 0x000fe2000800063f */
[----:B-----5:R-:W-:Y:S01]  /*23d0*/  IMAD.U32 R157, R161, 0x10000, RZ ;  /* 0x00010000a19d7824 */ /* 0x020fe200078e00ff */
[----:B------:R-:W-:Y:S01]  /*23e0*/  USHF.L.U64.HI UR5, UR8, 0x3, UR9 ;  /* 0x0000000308057899 */ /* 0x000fe20008010209 */
[----:B------:R-:W-:Y:S02]  /*23f0*/  ISETP.GT.AND P0, PT, R5, 0x8, P5 ;  /* 0x000000080500780c */ /* 0x000fe40002f04270 */
[----:B------:R-:W-:Y:S01]  /*2400*/  FMUL R162, R157, R2 ;  /* 0x000000029da27220 */ /* 0x000fe20000400000 */
[----:B------:R-:W-:Y:S02]  /*2410*/  IMAD.U32 R154, RZ, RZ, UR4 ;  /* 0x00000004ff9a7e24 */ /* 0x000fe4000f8e00ff */
[----:B------:R-:W-:Y:S02]  /*2420*/  IMAD.U32 R155, RZ, RZ, UR5 ;  /* 0x00000005ff9b7e24 */ /* 0x000fe4000f8e00ff */
[----:B------:R-:W-:Y:S01]  /*2430*/  FFMA R164, R89, R0, R162 ;  /* 0x0000000059a47223 */ /* 0x000fe200000000a2 */
[----:B------:R-:W-:-:S04]  /*2440*/  IMAD.WIDE.U32 R156, R10, UR8, R154 ;  /* 0x000000080a9c7c25 */ /* 0x000fc8000f8e009a */
[----:B------:R-:W-:Y:S01]  /*2450*/  IMAD.IADD R89, R163, 0x1, R157 ;  /* 0x00000001a3597824 */ /* 0x000fe200078e029d */
[----:B------:R-:W-:Y:S02]  /*2460*/  IADD3 R162, P2, R14, R156, RZ ;  /* 0x0000009c0ea27210 */ /* 0x000fe40007f5e0ff */
[----:B------:R-:W-:-:S03]  /*2470*/  F2FP.BF16.F32.PACK_AB R163, RZ, R164 ;  /* 0x000000a4ffa3723e */ /* 0x000fc600000010ff */
[----:B------:R-:W-:Y:S01]  /*2480*/  IMAD.X R157, R89, 0x1, R17, P2 ;  /* 0x00000001599d7824 */ /* 0x000fe200010e0611 */
[C---:B------:R-:W-:Y:S01]  /*2490*/  LEA R164, P2, R162.reuse, UR10, 0x1 ;  /* 0x0000000aa2a47c11 */ /* 0x040fe2000f8408ff */
[----:B------:R2:W-:Y:S03]  /*24a0*/  @P1 STG.E.U16 desc[UR12][R22.64+0x2], R163 ;  /* 0x000002a316001986 */ /* 0x0005e6000c10150c */
[----:B0-----:R-:W-:-:S05]  /*24b0*/  LEA.HI.X R165, R162, UR11, R157, 0x1, P2 ;  /* 0x0000000ba2a57c11 */ /* 0x001fca00090f0c9d */
[----:B------:R0:W3:Y:S01]  /*24c0*/  @P0 LDG.E.LTC128B.U16 R161, desc[UR12][R164.64] ;  /* 0x0000000ca4a10981 */ /* 0x0000e2000c1e1520 */
[----:B------:R-:W-:Y:S01]  /*24d0*/  IADD3 R156, P1, R18, R156, RZ ;  /* 0x0000009c129c7210 */ /* 0x000fe20007f3e0ff */
[----:B------:R-:W-:Y:S04]  /*24e0*/  BSSY B0, `(.L_x_30) ;  /* 0x0000014000007945 */ /* 0x000fe80003800000 */
[----:B------:R-:W-:Y:S02]  /*24f0*/  IMAD.X R157, R89, 0x1, R21, P1 ;  /* 0x00000001599d7824 */ /* 0x000fe400008e0615 */
[----:B------:R-:W-:-:S04]  /*2500*/  IMAD.WIDE.U32 R156, R4, UR6, R156 ;  /* 0x00000006049c7c25 */ /* 0x000fc8000f8e009c */
[----:B0-----:R-:W-:Y:S01]  /*2510*/  IMAD.IADD R164, R158, 0x1, R157 ;  /* 0x000000019ea47824 */ /* 0x001fe200078e029d */
[----:B------:R-:W-:-:S04]  /*2520*/  IADD3 R157, P2, P3, R6, R156, R12 ;  /* 0x0000009c069d7210 */ /* 0x000fc80007b5e00c */
[----:B------:R-:W-:Y:S02]  /*2530*/  IADD3.X R164, R3, R164, R13, P2, P3 ;  /* 0x000000a403a47210 */ /* 0x000fe400017e640d */
[----:B------:R-:W-:Y:S02]  /*2540*/  ISETP.GT.AND P2, PT, R5, 0x8, P4 ;  /* 0x000000080500780c */ /* 0x000fe40002744270 */
[----:B------:R-:W-:-:S04]  /*2550*/  LEA R156, P3, R157, UR10, 0x1 ;  /* 0x0000000a9d9c7c11 */ /* 0x000fc8000f8608ff */
[----:B------:R-:W-:Y:S01]  /*2560*/  LEA.HI.X R157, R157, UR11, R164, 0x1, P3 ;  /* 0x0000000b9d9d7c11 */ /* 0x000fe200098f0ca4 */
[----:B---3--:R-:W-:-:S04]  /*2570*/  IMAD.U32 R89, R161, 0x10000, RZ ;  /* 0x00010000a1597824 */ /* 0x008fc800078e00ff */
[----:B------:R-:W-:Y:S01]  /*2580*/  FMUL R162, R89, R2 ;  /* 0x0000000259a27220 */ /* 0x000fe20000400000 */
[C---:B------:R-:W-:Y:S01]  /*2590*/  IMAD.SHL.U32 R89, R159.reuse, 0x2, RZ ;  /* 0x000000029f597824 */ /* 0x040fe200078e00ff */
[----:B------:R-:W-:Y:S02]  /*25a0*/  SHF.L.U64.HI R159, R159, 0x1, R160 ;  /* 0x000000019f9f7819 */ /* 0x000fe400000102a0 */
[----:B------:R-:W-:Y:S02]  /*25b0*/  FFMA R90, R90, R0, R162 ;  /* 0x000000005a5a7223 */ /* 0x000fe400000000a2 */
[----:B------:R-:W-:-:S03]  /*25c0*/  IADD3 R162, P1, R89, R22, RZ ;  /* 0x0000001659a27210 */ /* 0x000fc60007f3e0ff */
[----:B------:R-:W-:Y:S02]  /*25d0*/  F2FP.BF16.F32.PACK_AB R90, RZ, R90 ;  /* 0x0000005aff5a723e */ /* 0x000fe400000010ff */
[----:B--2---:R-:W-:-:S05]  /*25e0*/  IMAD.X R163, R159, 0x1, R23, P1 ;  /* 0x000000019fa37824 */ /* 0x004fca00008e0617 */
[----:B------:R0:W-:Y:S01]  /*25f0*/  @P0 STG.E.U16 desc[UR12][R162.64], R90 ;  /* 0x0000005aa2000986 */ /* 0x0001e2000c10150c */
[----:B------:R-:W-:Y:S05]  /*2600*/  @!P2 BRA `(.L_x_31) ;  /* 0x000000000004a947 */ /* 0x000fea0003800000 */
[----:B------:R2:W5:Y:S02]  /*2610*/  LDG.E.LTC128B.U16 R161, desc[UR12][R156.64+0x2] ;  /* 0x0000020c9ca17981 */ /* 0x000564000c1e1520 */
.L_x_31:
[----:B------:R-:W-:Y:S05]  /*2620*/  BSYNC B0 ;  /* 0x0000000000007941 */ /* 0x000fea0003800000 */
.L_x_30:
[----:B-----5:R-:W-:Y:S01]  /*2630*/  IMAD.U32 R165, R161, 0x10000, RZ ;  /* 0x00010000a1a57824 */ /* 0x020fe200078e00ff */
[----:B------:R-:W-:Y:S01]  /*2640*/  ISETP.GT.AND P4, PT, R7, 0x8, PT ;  /* 0x000000080700780c */ /* 0x000fe20003f84270 */
[----:B------:R-:W-:Y:S01]  /*2650*/  BSSY B0, `(.L_x_32) ;  /* 0x000000d000007945 */ /* 0x000fe20003800000 */
[----:B------:R-:W-:Y:S01]  /*2660*/  LOP3.LUT R88, R88, 0xfffffffb, RZ, 0xc0, !PT ;  /* 0xfffffffb58587812 */ /* 0x000fe200078ec0ff */
[----:B0-----:R-:W-:Y:S01]  /*2670*/  FMUL R90, R165, R2 ;  /* 0x00000002a55a7220 */ /* 0x001fe20000400000 */
[----:B------:R-:W-:-:S03]  /*2680*/  ISETP.GT.AND P0, PT, R5, RZ, P4 ;  /* 0x000000ff0500720c */ /* 0x000fc60002704270 */
[----:B------:R-:W-:Y:S01]  /*2690*/  FFMA R90, R91, R0, R90 ;  /* 0x000000005b5a7223 */ /* 0x000fe2000000005a */
[----:B------:R-:W-:-:S04]  /*26a0*/  @P2 IMAD.MOV.U32 R91, RZ, RZ, R163 ;  /* 0x000000ffff5b2224 */ /* 0x000fc800078e00a3 */
[----:B------:R-:W-:Y:S02]  /*26b0*/  F2FP.BF16.F32.PACK_AB R90, RZ, R90 ;  /* 0x0000005aff5a723e */ /* 0x000fe400000010ff */
[----:B------:R-:W-:Y:S02]  /*26c0*/  @P4 LOP3.LUT R88, R88, 0x4, RZ, 0xfc, !PT ;  /* 0x0000000458584812 */ /* 0x000fe400078efcff */
[----:B------:R-:W-:Y:S01]  /*26d0*/  PRMT R160, R90, 0x7610, R160 ;  /* 0x000076105aa07816 */ /* 0x000fe200000000a0 */
[----:B------:R-:W-:-:S05]  /*26e0*/  @P2 IMAD.MOV.U32 R90, RZ, RZ, R162 ;  /* 0x000000ffff5a2224 */ /* 0x000fca00078e00a2 */
[----:B------:R0:W-:Y:S01]  /*26f0*/  @P2 STG.E.U16 desc[UR12][R90.64+0x2], R160 ;  /* 0x000002a05a002986 */ /* 0x0001e2000c10150c */
[----:B------:R-:W-:Y:S05]  /*2700*/  @!P0 BRA `(.L_x_33) ;  /* 0x0000000000048947 */ /* 0x000fea0003800000 */
[----:B------:R3:W5:Y:S02]  /*2710*/  LDG.E.LTC128B.U16 R161, desc[UR12][R152.64+0x10] ;  /* 0x0000100c98a17981 */ /* 0x000764000c1e1520 */
.L_x_33:
[----:B------:R-:W-:Y:S05]  /*2720*/  BSYNC B0 ;  /* 0x0000000000007941 */ /* 0x000fea0003800000 */
.L_x_32:
[----:B0----5:R-:W-:Y:S01]  /*2730*/  IMAD.U32 R91, R161, 0x10000, RZ ;  /* 0x00010000a15b7824 */ /* 0x021fe200078e00ff */
[----:B------:R-:W-:Y:S01]  /*2740*/  ISETP.GT.AND P3, PT, R7, 0x9, PT ;  /* 0x000000090700780c */ /* 0x000fe20003f64270 */
[----:B------:R-:W-:Y:S01]  /*2750*/  BSSY B0, `(.L_x_34) ;  /* 0x000000b000007945 */ /* 0x000fe20003800000 */
[----:B------:R-:W-:Y:S01]  /*2760*/  LOP3.LUT R88, R88, 0xfffffff7, RZ, 0xc0, !PT ;  /* 0xfffffff758587812 */ /* 0x000fe200078ec0ff */
[----:B------:R-:W-:Y:S01]  /*2770*/  FMUL R91, R91, R2 ;  /* 0x000000025b5b7220 */ /* 0x000fe20000400000 */
[----:B------:R-:W-:Y:S02]  /*2780*/  ISETP.GT.AND P1, PT, R5, RZ, P3 ;  /* 0x000000ff0500720c */ /* 0x000fe40001f24270 */
[----:B------:R-:W-:Y:S01]  /*2790*/  PRMT R90, R161, 0x7610, R90 ;  /* 0x00007610a15a7816 */ /* 0x000fe2000000005a */
[----:B------:R-:W-:-:S05]  /*27a0*/  FFMA R91, R92, R0, R91 ;  /* 0x000000005c5b7223 */ /* 0x000fca000000005b */
[----:B------:R-:W-:Y:S02]  /*27b0*/  F2FP.BF16.F32.PACK_AB R91, RZ, R91 ;  /* 0x0000005bff5b723e */ /* 0x000fe400000010ff */
[----:B------:R-:W-:-:S03]  /*27c0*/  @P3 LOP3.LUT R88, R88, 0x8, RZ, 0xfc, !PT ;  /* 0x0000000858583812 */ /* 0x000fc600078efcff */
[----:B------:R0:W-:Y:S01]  /*27d0*/  @P0 STG.E.U16 desc[UR12][R22.64+0x10], R91 ;  /* 0x0000105b16000986 */ /* 0x0001e2000c10150c */
[----:B------:R-:W-:Y:S05]  /*27e0*/  @!P1 BRA `(.L_x_35) ;  /* 0x0000000000049947 */ /* 0x000fea0003800000 */
[----:B------:R4:W5:Y:S02]  /*27f0*/  LDG.E.LTC128B.U16 R90, desc[UR12][R152.64+0x12] ;  /* 0x0000120c985a7981 */ /* 0x000964000c1e1520 */
.L_x_35:
[----:B------:R-:W-:Y:S05]  /*2800*/  BSYNC B0 ;  /* 0x0000000000007941 */ /* 0x000fea0003800000 */
.L_x_34:
[----:B0----5:R-:W-:Y:S01]  /*2810*/  IMAD.U32 R91, R90, 0x10000, RZ ;  /* 0x000100005a5b7824 */ /* 0x021fe200078e00ff */
[----:B------:R-:W-:Y:S03]  /*2820*/  BSSY B0, `(.L_x_36) ;  /* 0x000000e000007945 */ /* 0x000fe60003800000 */
[----:B------:R-:W-:Y:S01]  /*2830*/  FMUL R92, R91, R2 ;  /* 0x000000025b5c7220 */ /* 0x000fe20000400000 */
[----:B------:R-:W-:-:S03]  /*2840*/  IADD3 R91, P0, R10, 0x40, RZ ;  /* 0x000000400a5b7810 */ /* 0x000fc60007f1e0ff */
[----:B------:R-:W-:Y:S02]  /*2850*/  FFMA R92, R93, R0, R92 ;  /* 0x000000005d5c7223 */ /* 0x000fe4000000005c */
[----:B------:R-:W-:Y:S01]  /*2860*/  IMAD.X R10, RZ, RZ, R11, P0 ;  /* 0x000000ffff0a7224 */ /* 0x000fe200000e060b */
[----:B------:R-:W-:Y:S01]  /*2870*/  ISETP.GT.AND P0, PT, R5, 0x8, P4 ;  /* 0x000000080500780c */ /* 0x000fe20002704270 */
[----:B------:R-:W-:Y:S01]  /*2880*/  @P1 IMAD.MOV.U32 R11, RZ, RZ, R23 ;  /* 0x000000ffff0b1224 */ /* 0x000fe200078e0017 */
[----:B------:R-:W-:-:S04]  /*2890*/  F2FP.BF16.F32.PACK_AB R92, RZ, R92 ;  /* 0x0000005cff5c723e */ /* 0x000fc800000010ff */
[----:B------:R-:W-:Y:S01]  /*28a0*/  PRMT R93, R92, 0x7610, R93 ;  /* 0x000076105c5d7816 */ /* 0x000fe2000000005d */
[----:B------:R-:W-:Y:S02]  /*28b0*/  IMAD R92, R10, UR8, RZ ;  /* 0x000000080a5c7c24 */ /* 0x000fe4000f8e02ff */
[----:B------:R-:W-:-:S05]  /*28c0*/  @P1 IMAD.MOV.U32 R10, RZ, RZ, R22 ;  /* 0x000000ffff0a1224 */ /* 0x000fca00078e0016 */
[----:B------:R0:W-:Y:S01]  /*28d0*/  @P1 STG.E.U16 desc[UR12][R10.64+0x12], R93 ;  /* 0x0000125d0a001986 */ /* 0x0001e2000c10150c */
[----:B------:R-:W-:Y:S05]  /*28e0*/  @!P0 BRA `(.L_x_37) ;  /* 0x0000000000048947 */ /* 0x000fea0003800000 */
[----:B------:R0:W5:Y:S02]  /*28f0*/  LDG.E.LTC128B.U16 R90, desc[UR12][R156.64+0x10] ;  /* 0x0000100c9c5a7981 */ /* 0x000164000c1e1520 */
.L_x_37:
[----:B------:R-:W-:Y:S05]  /*2900*/  BSYNC B0 ;  /* 0x0000000000007941 */ /* 0x000fea0003800000 */
.L_x_36:
[----:B0----5:R-:W-:Y:S01]  /*2910*/  IMAD.U32 R93, R90, 0x10000, RZ ;  /* 0x000100005a5d7824 */ /* 0x021fe200078e00ff */
[----:B------:R-:W-:Y:S01]  /*2920*/  ISETP.GT.AND P1, PT, R5, 0x8, P3 ;  /* 0x000000080500780c */ /* 0x000fe20001f24270 */
[----:B------:R-:W-:Y:S01]  /*2930*/  IMAD R19, R91, UR9, R92 ;  /* 0x000000095b137c24 */ /* 0x000fe2000f8e025c */
[----:B------:R-:W-:Y:S01]  /*2940*/  BSSY B0, `(.L_x_38) ;  /* 0x0000015000007945 */ /* 0x000fe20003800000 */
[----:B------:R-:W-:Y:S01]  /*2950*/  FMUL R93, R93, R2 ;  /* 0x000000025d5d7220 */ /* 0x000fe20000400000 */
[----:B------:R-:W-:-:S04]  /*2960*/  IMAD.WIDE.U32 R10, R91, UR8, R20 ;  /* 0x000000085b0a7c25 */ /* 0x000fc8000f8e0014 */
[----:B------:R-:W-:Y:S01]  /*2970*/  FFMA R93, R94, R0, R93 ;  /* 0x000000005e5d7223 */ /* 0x000fe2000000005d */
[----:B------:R-:W-:-:S04]  /*2980*/  IMAD.WIDE.U32 R154, R91, UR8, R154 ;  /* 0x000000085b9a7c25 */ /* 0x000fc8000f8e009a */
[----:B------:R-:W-:Y:S01]  /*2990*/  F2FP.BF16.F32.PACK_AB R93, RZ, R93 ;  /* 0x0000005dff5d723e */ /* 0x000fe200000010ff */
[----:B------:R-:W-:Y:S01]  /*29a0*/  IMAD.IADD R11, R19, 0x1, R11 ;  /* 0x00000001130b7824 */ /* 0x000fe200078e020b */
[----:B------:R-:W-:Y:S01]  /*29b0*/  IADD3 R20, P2, R18, R154, RZ ;  /* 0x0000009a12147210 */ /* 0x000fe20007f5e0ff */
[----:B------:R-:W-:Y:S01]  /*29c0*/  @P0 IMAD.MOV.U32 R92, RZ, RZ, R162 ;  /* 0x000000ffff5c0224 */ /* 0x000fe200078e00a2 */
[----:B------:R-:W-:Y:S01]  /*29d0*/  PRMT R18, R93, 0x7610, R18 ;  /* 0x000076105d127816 */ /* 0x000fe20000000012 */
[----:B------:R-:W-:Y:S02]  /*29e0*/  @P0 IMAD.MOV.U32 R93, RZ, RZ, R163 ;  /* 0x000000ffff5d0224 */ /* 0x000fe400078e00a3 */
[----:B------:R-:W-:Y:S02]  /*29f0*/  IMAD.IADD R161, R19, 0x1, R155 ;  /* 0x0000000113a17824 */ /* 0x000fe400078e029b */
[----:B------:R-:W-:Y:S01]  /*2a00*/  IMAD.WIDE.U32 R10, R4, UR6, R10 ;  /* 0x00000006040a7c25 */ /* 0x000fe2000f8e000a */
[----:B------:R0:W-:Y:S03]  /*2a10*/  @P0 STG.E.U16 desc[UR12][R92.64+0x10], R18 ;  /* 0x000010125c000986 */ /* 0x0001e6000c10150c */
[----:B------:R-:W-:Y:S01]  /*2a20*/  IMAD.X R21, R161, 0x1, R21, P2 ;  /* 0x00000001a1157824 */ /* 0x000fe200010e0615 */
[----:B------:R-:W-:Y:S01]  /*2a30*/  IADD3 R10, P0, P2, R6, R10, R12 ;  /* 0x0000000a060a7210 */ /* 0x000fe20007a1e00c */
[----:B------:R-:W-:-:S02]  /*2a40*/  IMAD.IADD R11, R158, 0x1, R11 ;  /* 0x000000019e0b7824 */ /* 0x000fc400078e020b */
[----:B------:R-:W-:-:S03]  /*2a50*/  IMAD.WIDE.U32 R20, R4, UR6, R20 ;  /* 0x0000000604147c25 */ /* 0x000fc6000f8e0014 */
[----:B------:R-:W-:Y:S01]  /*2a60*/  IADD3.X R11, R3, R11, R13, P0, P2 ;  /* 0x0000000b030b7210 */ /* 0x000fe200007e440d */
[----:B------:R-:W-:Y:S06]  /*2a70*/  @!P1 BRA `(.L_x_39) ;  /* 0x0000000000049947 */ /* 0x000fec0003800000 */
[----:B------:R0:W5:Y:S02]  /*2a80*/  LDG.E.LTC128B.U16 R90, desc[UR12][R156.64+0x12] ;  /* 0x0000120c9c5a7981 */ /* 0x000164000c1e1520 */
.L_x_39:
[----:B------:R-:W-:Y:S05]  /*2a90*/  BSYNC B0 ;  /* 0x0000000000007941 */ /* 0x000fea0003800000 */
.L_x_38:
[----:B-----5:R-:W-:Y:S01]  /*2aa0*/  IMAD.U32 R165, R90, 0x10000, RZ ;  /* 0x000100005aa57824 */ /* 0x020fe200078e00ff */
[----:B------:R-:W-:Y:S01]  /*2ab0*/  IADD3 R6, P0, P2, R6, R20, R12 ;  /* 0x0000001406067210 */ /* 0x000fe20007a1e00c */
[----:B------:R-:W-:Y:S01]  /*2ac0*/  IMAD.IADD R12, R158, 0x1, R21 ;  /* 0x000000019e0c7824 */ /* 0x000fe200078e0215 */
[----:B0-----:R-:W-:Y:S01]  /*2ad0*/  SHF.L.U64.HI R93, R9, 0x1, R8 ;  /* 0x00000001095d7819 */ /* 0x001fe20000010208 */
[----:B------:R-:W-:Y:S01]  /*2ae0*/  FMUL R4, R165, R2 ;  /* 0x00000002a5047220 */ /* 0x000fe20000400000 */
[----:B------:R-:W-:Y:S01]  /*2af0*/  IMAD.SHL.U32 R21, R9, 0x2, RZ ;  /* 0x0000000209157824 */ /* 0x000fe200078e00ff */
[----:B------:R-:W-:Y:S01]  /*2b00*/  ISETP.GT.AND P3, PT, R7, 0x10, PT ;  /* 0x000000100700780c */ /* 0x000fe20003f64270 */
[----:B------:R-:W-:Y:S01]  /*2b10*/  BSSY B0, `(.L_x_40) ;  /* 0x000000e000007945 */ /* 0x000fe20003800000 */
[----:B------:R-:W-:Y:S01]  /*2b20*/  FFMA R4, R95, R0, R4 ;  /* 0x000000005f047223 */ /* 0x000fe20000000004 */
[----:B------:R-:W-:Y:S01]  /*2b30*/  IADD3.X R3, R3, R12, R13, P0, P2 ;  /* 0x0000000c03037210 */ /* 0x000fe200007e440d */
[----:B------:R-:W-:Y:S01]  /*2b40*/  @P1 IMAD.MOV.U32 R12, RZ, RZ, R162 ;  /* 0x000000ffff0c1224 */ /* 0x000fe200078e00a2 */
[----:B------:R-:W-:Y:S01]  /*2b50*/  IADD3 R8, P0, P2, R89, R22, R21 ;  /* 0x0000001659087210 */ /* 0x000fe20007a1e015 */
[----:B------:R-:W-:Y:S01]  /*2b60*/  @P1 IMAD.MOV.U32 R13, RZ, RZ, R163 ;  /* 0x000000ffff0d1224 */ /* 0x000fe200078e00a3 */
[----:B------:R-:W-:-:S02]  /*2b70*/  F2FP.BF16.F32.PACK_AB R4, RZ, R4 ;  /* 0x00000004ff04723e */ /* 0x000fc400000010ff */
[----:B------:R-:W-:Y:S02]  /*2b80*/  IADD3.X R9, R159, R23, R93, P0, P2 ;  /* 0x000000179f097210 */ /* 0x000fe400007e445d */
[----:B------:R-:W-:Y:S01]  /*2b90*/  ISETP.GT.AND P0, PT, R5, RZ, P3 ;  /* 0x000000ff0500720c */ /* 0x000fe20001f04270 */
[----:B------:R0:W-:Y:S01]  /*2ba0*/  @P1 STG.E.U16 desc[UR12][R12.64+0x12], R4 ;  /* 0x000012040c001986 */ /* 0x0001e2000c10150c */
[----:B------:R-:W-:-:S04]  /*2bb0*/  LOP3.LUT R88, R88, 0xffffffef, RZ, 0xc0, !PT ;  /* 0xffffffef58587812 */ /* 0x000fc800078ec0ff */
[----:B------:R-:W-:-:S07]  /*2bc0*/  @P3 LOP3.LUT R88, R88, 0x10, RZ, 0xfc, !PT ;  /* 0x0000001058583812 */ /* 0x000fce00078efcff */
[----:B0-----:R-:W-:Y:S05]  /*2bd0*/  @!P0 BRA `(.L_x_41) ;  /* 0x0000000000048947 */ /* 0x001fea0003800000 */
[----:B------:R0:W5:Y:S02]  /*2be0*/  LDG.E.LTC128B.U16 R90, desc[UR12][R152.64+0x20] ;  /* 0x0000200c985a7981 */ /* 0x000164000c1e1520 */
.L_x_41:
[----:B------:R-:W-:Y:S05]  /*2bf0*/  BSYNC B0 ;  /* 0x0000000000007941 */ /* 0x000fea0003800000 */
.L_x_40:
[----:B-----5:R-:W-:Y:S01]  /*2c00*/  IMAD.U32 R13, R90, 0x10000, RZ ;  /* 0x000100005a0d7824 */ /* 0x020fe200078e00ff */
[----:B------:R-:W-:Y:S01]  /*2c10*/  ISETP.GT.AND P1, PT, R7, 0x11, PT ;  /* 0x000000110700780c */ /* 0x000fe20003f24270 */
[----:B------:R-:W-:Y:S01]  /*2c20*/  @P0 IMAD.MOV.U32 R12, RZ, RZ, R22 ;  /* 0x000000ffff0c0224 */ /* 0x000fe200078e0016 */
[----:B------:R-:W-:Y:S01]  /*2c30*/  LOP3.LUT R88, R88, 0xffffffbf, RZ, 0xc0, !PT ;  /* 0xffffffbf58587812 */ /* 0x000fe200078ec0ff */
[----:B------:R-:W-:Y:S01]  /*2c40*/  FMUL R13, R13, R2 ;  /* 0x000000020d0d7220 */ /* 0x000fe20000400000 */
[----:B------:R-:W-:Y:S03]  /*2c50*/  BSSY B0, `(.L_x_42) ;  /* 0x000000a000007945 */ /* 0x000fe60003800000 */
[----:B------:R-:W-:-:S05]  /*2c60*/  FFMA R13, R96, R0, R13 ;  /* 0x00000000600d7223 */ /* 0x000fca000000000d */
[----:B------:R-:W-:Y:S02]  /*2c70*/  F2FP.BF16.F32.PACK_AB R13, RZ, R13 ;  /* 0x0000000dff0d723e */ /* 0x000fe400000010ff */
[----:B------:R-:W-:Y:S02]  /*2c80*/  @P1 LOP3.LUT R88, R88, 0x40, RZ, 0xfc, !PT ;  /* 0x0000004058581812 */ /* 0x000fe400078efcff */
[----:B------:R-:W-:Y:S01]  /*2c90*/  PRMT R4, R13, 0x7610, R4 ;  /* 0x000076100d047816 */ /* 0x000fe20000000004 */
[----:B------:R-:W-:-:S05]  /*2ca0*/  @P0 IMAD.MOV.U32 R13, RZ, RZ, R23 ;  /* 0x000000ffff0d0224 */ /* 0x000fca00078e0017 */
[----:B------:R0:W-:Y:S01]  /*2cb0*/  @P0 STG.E.U16 desc[UR12][R12.64+0x20], R4 ;  /* 0x000020040c000986 */ /* 0x0001e2000c10150c */
[----:B------:R-:W-:-:S13]  /*2cc0*/  ISETP.GT.AND P0, PT, R5, RZ, P1 ;  /* 0x000000ff0500720c */ /* 0x000fda0000f04270 */
[----:B0-----:R-:W-:Y:S05]  /*2cd0*/  @!P0 BRA `(.L_x_43) ;  /* 0x0000000000048947 */ /* 0x001fea0003800000 */
[----:B------:R0:W5:Y:S02]  /*2ce0*/  LDG.E.LTC128B.U16 R90, desc[UR12][R152.64+0x22] ;  /* 0x0000220c985a7981 */ /* 0x000164000c1e1520 */
.L_x_43:
[----:B------:R-:W-:Y:S05]  /*2cf0*/  BSYNC B0 ;  /* 0x0000000000007941 */ /* 0x000fea0003800000 */
.L_x_42:
[----:B-----5:R-:W-:Y:S01]  /*2d00*/  IMAD.U32 R13, R90, 0x10000, RZ ;  /* 0x000100005a0d7824 */ /* 0x020fe200078e00ff */
[----:B------:R-:W-:Y:S01]  /*2d10*/  BSSY B0, `(.L_x_44) ;  /* 0x000000c000007945 */ /* 0x000fe20003800000 */
[----:B------:R-:W-:Y:S02]  /*2d20*/  @P0 IMAD.MOV.U32 R12, RZ, RZ, R22 ;  /* 0x000000ffff0c0224 */ /* 0x000fe400078e0016 */
[----:B------:R-:W-:Y:S01]  /*2d30*/  FMUL R4, R13, R2 ;  /* 0x000000020d047220 */ /* 0x000fe20000400000 */
[----:B------:R-:W-:-:S03]  /*2d40*/  @P0 IMAD.MOV.U32 R13, RZ, RZ, R23 ;  /* 0x000000ffff0d0224 */ /* 0x000fc600078e0017 */
[----:B------:R-:W-:-:S05]  /*2d50*/  FFMA R4, R97, R0, R4 ;  /* 0x0000000061047223 */ /* 0x000fca0000000004 */
[----:B------:R-:W-:-:S04]  /*2d60*/  F2FP.BF16.F32.PACK_AB R4, RZ, R4 ;  /* 0x00000004ff04723e */ /* 0x000fc800000010ff */
[----:B------:R-:W-:Y:S02]  /*2d70*/  PRMT R18, R4, 0x7610, R18 ;  /* 0x0000761004127816 */ /* 0x000fe40000000012 */
[----:B------:R-:W-:-:S03]  /*2d80*/  PRMT R4, R90, 0x7610, R4 ;  /* 0x000076105a047816 */ /* 0x000fc60000000004 */
[----:B------:R0:W-:Y:S01]  /*2d90*/  @P0 STG.E.U16 desc[UR12][R12.64+0x22], R18 ;  /* 0x000022120c000986 */ /* 0x0001e2000c10150c */
[----:B------:R-:W-:-:S13]  /*2da0*/  ISETP.GT.AND P0, PT, R5, 0x8, P3 ;  /* 0x000000080500780c */ /* 0x000fda0001f04270 */
[----:B0-----:R-:W-:Y:S05]  /*2db0*/  @!P0 BRA `(.L_x_45) ;  /* 0x0000000000048947 */ /* 0x001fea0003800000 */
[----:B------:R0:W5:Y:S02]  /*2dc0*/  LDG.E.LTC128B.U16 R4, desc[UR12][R156.64+0x20] ;  /* 0x0000200c9c047981 */ /* 0x000164000c1e1520 */
.L_x_45:
[----:B------:R-:W-:Y:S05]  /*2dd0*/  BSYNC B0 ;  /* 0x0000000000007941 */ /* 0x000fea0003800000 */
.L_x_44:
[----:B-----5:R-:W-:Y:S01]  /*2de0*/  IMAD.U32 R13, R4, 0x10000, RZ ;  /* 0x00010000040d7824 */ /* 0x020fe200078e00ff */
[----:B------:R-:W-:Y:S01]  /*2df0*/  BSSY B0, `(.L_x_46) ;  /* 0x000000b000007945 */ /* 0x000fe20003800000 */
[----:B------:R-:W-:Y:S02]  /*2e00*/  @P0 IMAD.MOV.U32 R12, RZ, RZ, R162 ;  /* 0x000000ffff0c0224 */ /* 0x000fe400078e00a2 */
[----:B------:R-:W-:-:S04]  /*2e10*/  FMUL R13, R13, R2 ;  /* 0x000000020d0d7220 */ /* 0x000fc80000400000 */
[----:B------:R-:W-:-:S05]  /*2e20*/  FFMA R13, R98, R0, R13 ;  /* 0x00000000620d7223 */ /* 0x000fca000000000d */
[----:B------:R-:W-:-:S04]  /*2e30*/  F2FP.BF16.F32.PACK_AB R13, RZ, R13 ;  /* 0x0000000dff0d723e */ /* 0x000fc800000010ff */
[----:B------:R-:W-:Y:S01]  /*2e40*/  PRMT R18, R13, 0x7610, R18 ;  /* 0x000076100d127816 */ /* 0x000fe20000000012 */
[----:B------:R-:W-:-:S05]  /*2e50*/  @P0 IMAD.MOV.U32 R13, RZ, RZ, R163 ;  /* 0x000000ffff0d0224 */ /* 0x000fca00078e00a3 */
[----:B------:R0:W-:Y:S01]  /*2e60*/  @P0 STG.E.U16 desc[UR12][R12.64+0x20], R18 ;  /* 0x000020120c000986 */ /* 0x0001e2000c10150c */
[----:B------:R-:W-:-:S13]  /*2e70*/  ISETP.GT.AND P0, PT, R5, 0x8, P1 ;  /* 0x000000080500780c */ /* 0x000fda0000f04270 */
[----:B0-----:R-:W-:Y:S05]  /*2e80*/  @!P0 BRA `(.L_x_47) ;  /* 0x0000000000048947 */ /* 0x001fea0003800000 */
[----:B------:R0:W5:Y:S02]  /*2e90*/  LDG.E.LTC128B.U16 R4, desc[UR12][R156.64+0x22] ;  /* 0x0000220c9c047981 */ /* 0x000164000c1e1520 */
.L_x_47:
[----:B------:R-:W-:Y:S05]  /*2ea0*/  BSYNC B0 ;  /* 0x0000000000007941 */ /* 0x000fea0003800000 */
.L_x_46:
        /* <DEDUP_REMOVED lines=10> */
[----:B------:R-:W-:-:S04]  /*2f50*/  IMAD.WIDE.U32 R12, R91, UR8, R16 ;  /* 0x000000085b0c7c25 */ /* 0x000fc8000f8e0010 */
[----:B------:R-:W-:Y:S02]  /*2f60*/  @P0 IMAD.MOV.U32 R91, RZ, RZ, R163 ;  /* 0x000000ffff5b0224 */ /* 0x000fe400078e00a3 */
[----:B------:R-:W-:-:S03]  /*2f70*/  IMAD.IADD R19, R13, 0x1, R19 ;  /* 0x000000010d137824 */ /* 0x000fc600078e0213 */
[----:B------:R0:W-:Y:S01]  /*2f80*/  @P0 STG.E.U16 desc[UR12][R90.64+0x22], R20 ;  /* 0x000022145a000986 */ /* 0x0001e2000c10150c */
[----:B------:R-:W-:-:S04]  /*2f90*/  LEA R18, P0, R12, UR10, 0x1 ;  /* 0x0000000a0c127c11 */ /* 0x000fc8000f8008ff */
[----:B------:R-:W-:Y:S02]  /*2fa0*/  LEA.HI.X R19, R12, UR11, R19, 0x1, P0 ;  /* 0x0000000b0c137c11 */ /* 0x000fe400080f0c13 */
[----:B------:R-:W-:-:S04]  /*2fb0*/  LEA R12, P0, R10, UR10, 0x1 ;  /* 0x0000000a0a0c7c11 */ /* 0x000fc8000f8008ff */
[----:B------:R-:W-:Y:S02]  /*2fc0*/  LEA.HI.X R13, R10, UR11, R11, 0x1, P0 ;  /* 0x0000000b0a0d7c11 */ /* 0x000fe400080f0c0b */
[----:B------:R-:W-:-:S05]  /*2fd0*/  IADD3 R15, P0, R14, R154, RZ ;  /* 0x0000009a0e0f7210 */ /* 0x000fca0007f1e0ff */
[----:B------:R-:W-:Y:S01]  /*2fe0*/  IMAD.X R16, R161, 0x1, R17, P0 ;  /* 0x00000001a1107824 */ /* 0x000fe200000e0611 */
[----:B------:R-:W-:-:S04]  /*2ff0*/  LEA R14, P0, R15, UR10, 0x1 ;  /* 0x0000000a0f0e7c11 */ /* 0x000fc8000f8008ff */
[----:B------:R-:W-:Y:S02]  /*3000*/  LEA.HI.X R15, R15, UR11, R16, 0x1, P0 ;  /* 0x0000000b0f0f7c11 */ /* 0x000fe400080f0c10 */
[----:B------:R-:W-:-:S04]  /*3010*/  LEA R10, P0, R6, UR10, 0x1 ;  /* 0x0000000a060a7c11 */ /* 0x000fc8000f8008ff */
[----:B------:R-:W-:Y:S02]  /*3020*/  LEA.HI.X R11, R6, UR11, R3, 0x1, P0 ;  /* 0x0000000b060b7c11 */ /* 0x000fe400080f0c03 */
[----:B------:R-:W-:-:S13]  /*3030*/  ISETP.GT.AND P0, PT, R5, RZ, P2 ;  /* 0x000000ff0500720c */ /* 0x000fda0001704270 */
[----:B0-----:R-:W-:Y:S05]  /*3040*/  @!P0 BRA `(.L_x_49) ;  /* 0x0000000000048947 */ /* 0x001fea0003800000 */
[----:B------:R0:W5:Y:S02]  /*3050*/  LDG.E.LTC128B.U16 R4, desc[UR12][R152.64+0x30] ;  /* 0x0000300c98047981 */ /* 0x000164000c1e1520 */
.L_x_49:
[----:B------:R-:W-:Y:S05]  /*3060*/  BSYNC B0 ;  /* 0x0000000000007941 */ /* 0x000fea0003800000 */
.L_x_48:
[----:B-----5:R-:W-:Y:S01]  /*3070*/  IMAD.U32 R3, R4, 0x10000, RZ ;  /* 0x0001000004037824 */ /* 0x020fe200078e00ff */
[----:B------:R-:W-:Y:S01]  /*3080*/  ISETP.GT.AND P1, PT, R7, 0x19, PT ;  /* 0x000000190700780c */ /* 0x000fe20003f24270 */
[----:B------:R-:W-:Y:S01]  /*3090*/  @P0 IMAD.MOV.U32 R16, RZ, RZ, R22 ;  /* 0x000000ffff100224 */ /* 0x000fe200078e0016 */
[----:B------:R-:W-:Y:S01]  /*30a0*/  LOP3.LUT R88, R88, 0xfdffffff, RZ, 0xc0, !PT ;  /* 0xfdffffff58587812 */ /* 0x000fe200078ec0ff */
[----:B------:R-:W-:Y:S01]  /*30b0*/  FMUL R3, R3, R2 ;  /* 0x0000000203037220 */ /* 0x000fe20000400000 */
[----:B------:R-:W-:Y:S01]  /*30c0*/  @P0 IMAD.MOV.U32 R17, RZ, RZ, R23 ;  /* 0x000000ffff110224 */ /* 0x000fe200078e0017 */
[----:B------:R-:W-:Y:S02]  /*30d0*/  BSSY B0, `(.L_x_50) ;  /* 0x0000008000007945 */ /* 0x000fe40003800000 */
[----:B------:R-:W-:-:S05]  /*30e0*/  FFMA R3, R100, R0, R3 ;  /* 0x0000000064037223 */ /* 0x000fca0000000003 */
[----:B------:R-:W-:Y:S02]  /*30f0*/  F2FP.BF16.F32.PACK_AB R3, RZ, R3 ;  /* 0x00000003ff03723e */ /* 0x000fe400000010ff */
[----:B------:R-:W-:-:S03]  /*3100*/  @P1 LOP3.LUT R88, R88, 0x2000000, RZ, 0xfc, !PT ;  /* 0x0200000058581812 */ /* 0x000fc600078efcff */
[----:B------:R0:W-:Y:S01]  /*3110*/  @P0 STG.E.U16 desc[UR12][R16.64+0x30], R3 ;  /* 0x0000300310000986 */ /* 0x0001e2000c10150c */
[----:B------:R-:W-:-:S13]  /*3120*/  ISETP.GT.AND P0, PT, R5, RZ, P1 ;  /* 0x000000ff0500720c */ /* 0x000fda0000f04270 */
[----:B0-----:R-:W-:Y:S05]  /*3130*/  @!P0 BRA `(.L_x_51) ;  /* 0x0000000000048947 */ /* 0x001fea0003800000 */
[----:B------:R0:W5:Y:S02]  /*3140*/  LDG.E.LTC128B.U16 R4, desc[UR12][R152.64+0x32] ;  /* 0x0000320c98047981 */ /* 0x000164000c1e1520 */
.L_x_51:
[----:B------:R-:W-:Y:S05]  /*3150*/  BSYNC B0 ;  /* 0x0000000000007941 */ /* 0x000fea0003800000 */
.L_x_50:
[----:B-----5:R-:W-:Y:S01]  /*3160*/  IMAD.U32 R3, R4, 0x10000, RZ ;  /* 0x0001000004037824 */ /* 0x020fe200078e00ff */
[----:B------:R-:W-:Y:S01]  /*3170*/  BSSY B0, `(.L_x_52) ;  /* 0x000000a000007945 */ /* 0x000fe20003800000 */
[----:B------:R-:W-:Y:S02]  /*3180*/  @P0 IMAD.MOV.U32 R16, RZ, RZ, R22 ;  /* 0x000000ffff100224 */ /* 0x000fe400078e0016 */
[----:B------:R-:W-:Y:S01]  /*3190*/  FMUL R6, R3, R2 ;  /* 0x0000000203067220 */ /* 0x000fe20000400000 */
[----:B------:R-:W-:-:S03]  /*31a0*/  @P0 IMAD.MOV.U32 R17, RZ, RZ, R23 ;  /* 0x000000ffff110224 */ /* 0x000fc600078e0017 */
[----:B------:R-:W-:-:S05]  /*31b0*/  FFMA R6, R101, R0, R6 ;  /* 0x0000000065067223 */ /* 0x000fca0000000006 */
[----:B------:R-:W-:-:S05]  /*31c0*/  F2FP.BF16.F32.PACK_AB R6, RZ, R6 ;  /* 0x00000006ff06723e */ /* 0x000fca00000010ff */
[----:B------:R0:W-:Y:S01]  /*31d0*/  @P0 STG.E.U16 desc[UR12][R16.64+0x32], R6 ;  /* 0x0000320610000986 */ /* 0x0001e2000c10150c */
[----:B------:R-:W-:-:S13]  /*31e0*/  ISETP.GT.AND P0, PT, R5, 0x8, P2 ;  /* 0x000000080500780c */ /* 0x000fda0001704270 */
[----:B0-----:R-:W-:Y:S05]  /*31f0*/  @!P0 BRA `(.L_x_53) ;  /* 0x0000000000048947 */ /* 0x001fea0003800000 */
[----:B------:R0:W5:Y:S02]  /*3200*/  LDG.E.LTC128B.U16 R4, desc[UR12][R156.64+0x30] ;  /* 0x0000300c9c047981 */ /* 0x000164000c1e1520 */
.L_x_53:
[----:B------:R-:W-:Y:S05]  /*3210*/  BSYNC B0 ;  /* 0x0000000000007941 */ /* 0x000fea0003800000 */
.L_x_52:
        /* <DEDUP_REMOVED lines=11> */
.L_x_55:
[----:B------:R-:W-:Y:S05]  /*32d0*/  BSYNC B0 ;  /* 0x0000000000007941 */ /* 0x000fea0003800000 */
.L_x_54:
        /* <DEDUP_REMOVED lines=14> */
.L_x_57:
[----:B------:R-:W-:Y:S05]  /*33c0*/  BSYNC B0 ;  /* 0x0000000000007941 */ /* 0x000fea0003800000 */
.L_x_56:
        /* <DEDUP_REMOVED lines=14> */
.L_x_59:
[----:B------:R-:W-:Y:S05]  /*34b0*/  BSYNC B0 ;  /* 0x0000000000007941 */ /* 0x000fea0003800000 */
.L_x_58:
        /* <DEDUP_REMOVED lines=11> */
.L_x_61:
[----:B------:R-:W-:Y:S05]  /*3570*/  BSYNC B0 ;  /* 0x0000000000007941 */ /* 0x000fea0003800000 */
.L_x_60:
        /* <DEDUP_REMOVED lines=11> */
.L_x_63:
[----:B------:R-:W-:Y:S05]  /*3630*/  BSYNC B0 ;  /* 0x0000000000007941 */ /* 0x000fea0003800000 */
.L_x_62:
        /* <DEDUP_REMOVED lines=14> */
.L_x_65:
[----:B------:R-:W-:Y:S05]  /*3720*/  BSYNC B0 ;  /* 0x0000000000007941 */ /* 0x000fea0003800000 */
.L_x_64:
        /* <DEDUP_REMOVED lines=14> */
.L_x_67:
[----:B------:R-:W-:Y:S05]  /*3810*/  BSYNC B0 ;  /* 0x0000000000007941 */ /* 0x000fea0003800000 */
.L_x_66:
        /* <DEDUP_REMOVED lines=11> */
.L_x_69:
[----:B------:R-:W-:Y:S05]  /*38d0*/  BSYNC B0 ;  /* 0x0000000000007941 */ /* 0x000fea0003800000 */
.L_x_68:
        /* <DEDUP_REMOVED lines=11> */
.L_x_71:
[----:B------:R-:W-:Y:S05]  /*3990*/  BSYNC B0 ;  /* 0x0000000000007941 */ /* 0x000fea0003800000 */
.L_x_70:
        /* <DEDUP_REMOVED lines=14> */
.L_x_73:
[----:B------:R-:W-:Y:S05]  /*3a80*/  BSYNC B0 ;  /* 0x0000000000007941 */ /* 0x000fea0003800000 */
.L_x_72:
        /* <DEDUP_REMOVED lines=14> */
.L_x_75:
[----:B------:R-:W-:Y:S05]  /*3b70*/  BSYNC B0 ;  /* 0x0000000000007941 */ /* 0x000fea0003800000 */
.L_x_74:
        /* <DEDUP_REMOVED lines=11> */
.L_x_77:
[----:B------:R-:W-:Y:S05]  /*3c30*/  BSYNC B0 ;  /* 0x0000000000007941 */ /* 0x000fea0003800000 */
.L_x_76:
        /* <DEDUP_REMOVED lines=11> */
.L_x_79:
[----:B------:R-:W-:Y:S05]  /*3cf0*/  BSYNC B0 ;  /* 0x0000000000007941 */ /* 0x000fea0003800000 */
.L_x_78:
        /* <DEDUP_REMOVED lines=14> */
.L_x_81:
[----:B------:R-:W-:Y:S05]  /*3de0*/  BSYNC B0 ;  /* 0x0000000000007941 */ /* 0x000fea0003800000 */
.L_x_80:
        /* <DEDUP_REMOVED lines=14> */
.L_x_83:
[----:B------:R-:W-:Y:S05]  /*3ed0*/  BSYNC B0 ;  /* 0x0000000000007941 */ /* 0x000fea0003800000 */
.L_x_82:
        /* <DEDUP_REMOVED lines=11> */
.L_x_85:
[----:B------:R-:W-:Y:S05]  /*3f90*/  BSYNC B0 ;  /* 0x0000000000007941 */ /* 0x000fea0003800000 */
.L_x_84:
        /* <DEDUP_REMOVED lines=11> */
.L_x_87:
[----:B------:R-:W-:Y:S05]  /*4050*/  BSYNC B0 ;  /* 0x0000000000007941 */ /* 0x000fea0003800000 */
.L_x_86:
        /* <DEDUP_REMOVED lines=14> */
.L_x_89:
[----:B------:R-:W-:Y:S05]  /*4140*/  BSYNC B0 ;  /* 0x0000000000007941 */ /* 0x000fea0003800000 */
.L_x_88:
        /* <DEDUP_REMOVED lines=14> */
.L_x_91:
[----:B------:R-:W-:Y:S05]  /*4230*/  BSYNC B0 ;  /* 0x0000000000007941 */ /* 0x000fea0003800000 */
.L_x_90:
        /* <DEDUP_REMOVED lines=11> */
.L_x_93:
[----:B------:R-:W-:Y:S05]  /*42f0*/  BSYNC B0 ;  /* 0x0000000000007941 */ /* 0x000fea0003800000 */
.L_x_92:
        /* <DEDUP_REMOVED lines=11> */
.L_x_95:
[----:B------:R-:W-:Y:S05]  /*43b0*/  BSYNC B0 ;  /* 0x0000000000007941 */ /* 0x000fea0003800000 */
.L_x_94:
        /* <DEDUP_REMOVED lines=14> */
.L_x_97:
[----:B------:R-:W-:Y:S05]  /*44a0*/  BSYNC B0 ;  /* 0x0000000000007941 */ /* 0x000fea0003800000 */
.L_x_96:
        /* <DEDUP_REMOVED lines=14> */
.L_x_99:
[----:B------:R-:W-:Y:S05]  /*4590*/  BSYNC B0 ;  /* 0x0000000000007941 */ /* 0x000fea0003800000 */
.L_x_98:
        /* <DEDUP_REMOVED lines=11> */
.L_x_101:
[----:B------:R-:W-:Y:S05]  /*4650*/  BSYNC B0 ;  /* 0x0000000000007941 */ /* 0x000fea0003800000 */
.L_x_100:
        /* <DEDUP_REMOVED lines=11> */
.L_x_103:
[----:B------:R-:W-:Y:S05]  /*4710*/  BSYNC B0 ;  /* 0x0000000000007941 */ /* 0x000fea0003800000 */
.L_x_102:
        /* <DEDUP_REMOVED lines=14> */
.L_x_105:
[----:B------:R-:W-:Y:S05]  /*4800*/  BSYNC B0 ;  /* 0x0000000000007941 */ /* 0x000fea0003800000 */
.L_x_104:
        /* <DEDUP_REMOVED lines=14> */
.L_x_107:
[----:B------:R-:W-:Y:S05]  /*48f0*/  BSYNC B0 ;  /* 0x0000000000007941 */ /* 0x000fea0003800000 */
.L_x_106:
        /* <DEDUP_REMOVED lines=11> */
.L_x_109:
[----:B------:R-:W-:Y:S05]  /*49b0*/  BSYNC B0 ;  /* 0x0000000000007941 */ /* 0x000fea0003800000 */
.L_x_108:
        /* <DEDUP_REMOVED lines=11> */
.L_x_111:
[----:B------:R-:W-:Y:S05]  /*4a70*/  BSYNC B0 ;  /* 0x0000000000007941 */ /* 0x000fea0003800000 */
.L_x_110:
        /* <DEDUP_REMOVED lines=14> */
.L_x_113:
[----:B------:R-:W-:Y:S05]  /*4b60*/  BSYNC B0 ;  /* 0x0000000000007941 */ /* 0x000fea0003800000 */
.L_x_112:
        /* <DEDUP_REMOVED lines=14> */
.L_x_115:
[----:B------:R-:W-:Y:S05]  /*4c50*/  BSYNC B0 ;  /* 0x0000000000007941 */ /* 0x000fea0003800000 */
.L_x_114:
        /* <DEDUP_REMOVED lines=11> */
.L_x_117:
[----:B------:R-:W-:Y:S05]  /*4d10*/  BSYNC B0 ;  /* 0x0000000000007941 */ /* 0x000fea0003800000 */
.L_x_116:
        /* <DEDUP_REMOVED lines=11> */
.L_x_119:
[----:B------:R-:W-:Y:S05]  /*4dd0*/  BSYNC B0 ;  /* 0x0000000000007941 */ /* 0x000fea0003800000 */
.L_x_118:
        /* <DEDUP_REMOVED lines=14> */
.L_x_121:
[----:B------:R-:W-:Y:S05]  /*4ec0*/  BSYNC B0 ;  /* 0x0000000000007941 */ /* 0x000fea0003800000 */
.L_x_120:
        /* <DEDUP_REMOVED lines=14> */
.L_x_123:
[----:B------:R-:W-:Y:S05]  /*4fb0*/  BSYNC B0 ;  /* 0x0000000000007941 */ /* 0x000fea0003800000 */
.L_x_122:
        /* <DEDUP_REMOVED lines=11> */
.L_x_125:
[----:B------:R-:W-:Y:S05]  /*5070*/  BSYNC B0 ;  /* 0x0000000000007941 */ /* 0x000fea0003800000 */
.L_x_124:
        /* <DEDUP_REMOVED lines=11> */
.L_x_127:
[----:B------:R-:W-:Y:S05]  /*5130*/  BSYNC B0 ;  /* 0x0000000000007941 */ /* 0x000fea0003800000 */
.L_x_126:
        /* <DEDUP_REMOVED lines=14> */
.L_x_129:
[----:B------:R-:W-:Y:S05]  /*5220*/  BSYNC B0 ;  /* 0x0000000000007941 */ /* 0x000fea0003800000 */
.L_x_128:
        /* <DEDUP_REMOVED lines=14> */
.L_x_131:
[----:B------:R-:W-:Y:S05]  /*5310*/  BSYNC B0 ;  /* 0x0000000000007941 */ /* 0x000fea0003800000 */
.L_x_130:
        /* <DEDUP_REMOVED lines=11> */
.L_x_133:
[----:B------:R-:W-:Y:S05]  /*53d0*/  BSYNC B0 ;  /* 0x0000000000007941 */ /* 0x000fea0003800000 */
.L_x_132:
        /* <DEDUP_REMOVED lines=11> */
.L_x_135:
[----:B------:R-:W-:Y:S05]  /*5490*/  BSYNC B0 ;  /* 0x0000000000007941 */ /* 0x000fea0003800000 */
.L_x_134:
[----:B-----5:R-:W-:Y:S01]  /*54a0*/  IMAD.U32 R3, R4, 0x10000, RZ ;  /* 0x0001000004037824 */ /* 0x020fe200078e00ff */
[----:B------:R-:W-:Y:S01]  /*54b0*/  ISETP.GT.AND P3, PT, R7, 0x70, PT ;  /* 0x000000700700780c */ /* 0x000fe20003f64270 */
[----:B------:R-:W-:Y:S01]  /*54c0*/  @P0 IMAD.MOV.U32 R16, RZ, RZ, R162 ;  /* 0x000000ffff100224 */ /* 0x000fe200078e00a2 */
[----:B------:R-:W-:Y:S01]  /*54d0*/  BSSY B0, `(.L_x_136) ;  /* 0x0000009000007945 */ /* 0x000fe20003800000 */
[----:B------:R-:W-:Y:S01]  /*54e0*/  FMUL R6, R3, R2 ;  /* 0x0000000203067220 */ /* 0x000fe20000400000 */
[----:B------:R-:W-:-:S03]  /*54f0*/  @P0 IMAD.MOV.U32 R17, RZ, RZ, R163 ;  /* 0x000000ffff110224 */ /* 0x000fc600078e00a3 */
[----:B------:R-:W-:-:S05]  /*5500*/  FFMA R6, R143, R0, R6 ;  /* 0x000000008f067223 */ /* 0x000fca0000000006 */
[----:B------:R-:W-:-:S05]  /*5510*/  F2FP.BF16.F32.PACK_AB R6, RZ, R6 ;  /* 0x00000006ff06723e */ /* 0x000fca00000010ff */
[----:B------:R0:W-:Y:S01]  /*5520*/  @P0 STG.E.U16 desc[UR12][R16.64+0xd2], R6 ;  /* 0x0000d20610000986 */ /* 0x0001e2000c10150c */
[----:B------:R-:W-:-:S13]  /*5530*/  ISETP.GT.AND P0, PT, R5, RZ, P3 ;  /* 0x000000ff0500720c */ /* 0x000fda0001f04270 */
[----:B0-----:R-:W-:Y:S05]  /*5540*/  @!P0 BRA `(.L_x_137) ;  /* 0x0000000000048947 */ /* 0x001fea0003800000 */
[----:B------:R0:W5:Y:S02]  /*5550*/  LDG.E.LTC128B.U16 R4, desc[UR12][R152.64+0xe0] ;  /* 0x0000e00c98047981 */ /* 0x000164000c1e1520 */
.L_x_137:
[----:B------:R-:W-:Y:S05]  /*5560*/  BSYNC B0 ;  /* 0x0000000000007941 */ /* 0x000fea0003800000 */
.L_x_136:
        /* <DEDUP_REMOVED lines=12> */
.L_x_139:
[----:B------:R-:W-:Y:S05]  /*5630*/  BSYNC B0 ;  /* 0x0000000000007941 */ /* 0x000fea0003800000 */
.L_x_138:
        /* <DEDUP_REMOVED lines=11> */
.L_x_141:
[----:B------:R-:W-:Y:S05]  /*56f0*/  BSYNC B0 ;  /* 0x0000000000007941 */ /* 0x000fea0003800000 */
.L_x_140:
        /* <DEDUP_REMOVED lines=11> */
.L_x_143:
[----:B------:R-:W-:Y:S05]  /*57b0*/  BSYNC B0 ;  /* 0x0000000000007941 */ /* 0x000fea0003800000 */
.L_x_142:
        /* <DEDUP_REMOVED lines=12> */
.L_x_145:
[----:B------:R-:W-:Y:S05]  /*5880*/  BSYNC B0 ;  /* 0x0000000000007941 */ /* 0x000fea0003800000 */
.L_x_144:
[----:B-----5:R-:W-:Y:S01]  /*5890*/  IMAD.U32 R3, R4, 0x10000, RZ ;  /* 0x0001000004037824 */ /* 0x020fe200078e00ff */
[----:B------:R-:W-:Y:S03]  /*58a0*/  BSSY B0, `(.L_x_146) ;  /* 0x000000b000007945 */ /* 0x000fe60003800000 */
[----:B------:R-:W-:-:S04]  /*58b0*/  FMUL R3, R3, R2 ;  /* 0x0000000203037220 */ /* 0x000fc80000400000 */
[----:B------:R-:W-:-:S05]  /*58c0*/  FFMA R3, R148, R0, R3 ;  /* 0x0000000094037223 */ /* 0x000fca0000000003 */
[----:B------:R-:W-:-:S05]  /*58d0*/  F2FP.BF16.F32.PACK_AB R3, RZ, R3 ;  /* 0x00000003ff03723e */ /* 0x000fca00000010ff */
[----:B------:R0:W-:Y:S01]  /*58e0*/  @P0 STG.E.U16 desc[UR12][R22.64+0xf0], R3 ;  /* 0x0000f00316000986 */ /* 0x0001e2000c10150c */
[----:B------:R-:W-:-:S05]  /*58f0*/  IADD3 R16, P0, R21, R22, RZ ;  /* 0x0000001615107210 */ /* 0x000fca0007f1e0ff */
[----:B------:R-:W-:Y:S01]  /*5900*/  IMAD.X R17, R93, 0x1, R23, P0 ;  /* 0x000000015d117824 */ /* 0x000fe200000e0617 */
[----:B------:R-:W-:-:S04]  /*5910*/  ISETP.GT.AND P0, PT, R7, 0x79, PT ;  /* 0x000000790700780c */ /* 0x000fc80003f04270 */
[----:B------:R-:W-:-:S13]  /*5920*/  ISETP.GT.AND P4, PT, R5, RZ, P0 ;  /* 0x000000ff0500720c */ /* 0x000fda0000784270 */
[----:B0-----:R-:W-:Y:S05]  /*5930*/  @!P4 BRA `(.L_x_147) ;  /* 0x000000000004c947 */ /* 0x001fea0003800000 */
[----:B------:R0:W5:Y:S02]  /*5940*/  LDG.E.LTC128B.U16 R4, desc[UR12][R152.64+0xf2] ;  /* 0x0000f20c98047981 */ /* 0x000164000c1e1520 */
.L_x_147:
[----:B------:R-:W-:Y:S05]  /*5950*/  BSYNC B0 ;  /* 0x0000000000007941 */ /* 0x000fea0003800000 */
.L_x_146:
[----:B-----5:R-:W-:Y:S01]  /*5960*/  IMAD.U32 R3, R4, 0x10000, RZ ;  /* 0x0001000004037824 */ /* 0x020fe200078e00ff */
[----:B------:R-:W-:Y:S03]  /*5970*/  BSSY B0, `(.L_x_148) ;  /* 0x0000008000007945 */ /* 0x000fe60003800000 */
[----:B------:R-:W-:-:S04]  /*5980*/  FMUL R6, R3, R2 ;  /* 0x0000000203067220 */ /* 0x000fc80000400000 */
[----:B------:R-:W-:-:S05]  /*5990*/  FFMA R6, R149, R0, R6 ;  /* 0x0000000095067223 */ /* 0x000fca0000000006 */
[----:B------:R-:W-:-:S05]  /*59a0*/  F2FP.BF16.F32.PACK_AB R6, RZ, R6 ;  /* 0x00000006ff06723e */ /* 0x000fca00000010ff */
[----:B------:R0:W-:Y:S01]  /*59b0*/  @P4 STG.E.U16 desc[UR12][R22.64+0xf2], R6 ;  /* 0x0000f20616004986 */ /* 0x0001e2000c10150c */
[----:B------:R-:W-:-:S13]  /*59c0*/  ISETP.GT.AND P4, PT, R5, 0x8, P1 ;  /* 0x000000080500780c */ /* 0x000fda0000f84270 */
[----:B0-----:R-:W-:Y:S05]  /*59d0*/  @!P4 BRA `(.L_x_149) ;  /* 0x000000000004c947 */ /* 0x001fea0003800000 */
[----:B------:R0:W5:Y:S02]  /*59e0*/  LDG.E.LTC128B.U16 R4, desc[UR12][R156.64+0xf0] ;  /* 0x0000f00c9c047981 */ /* 0x000164000c1e1520 */
.L_x_149:
[----:B------:R-:W-:Y:S05]  /*59f0*/  BSYNC B0 ;  /* 0x0000000000007941 */ /* 0x000fea0003800000 */
.L_x_148:
        /* <DEDUP_REMOVED lines=11> */
.L_x_151:
[----:B------:R-:W-:Y:S05]  /*5ab0*/  BSYNC B0 ;  /* 0x0000000000007941 */ /* 0x000fea0003800000 */
.L_x_150:
[----:B-----5:R-:W-:-:S04]  /*5ac0*/  IMAD.U32 R3, R4, 0x10000, RZ ;  /* 0x0001000004037824 */ /* 0x020fc800078e00ff */
[----:B------:R-:W-:-:S04]  /*5ad0*/  FMUL R6, R3, R2 ;  /* 0x0000000203067220 */ /* 0x000fc80000400000 */
[----:B------:R-:W-:-:S05]  /*5ae0*/  FFMA R6, R151, R0, R6 ;  /* 0x0000000097067223 */ /* 0x000fca0000000006 */
[----:B------:R-:W-:-:S05]  /*5af0*/  F2FP.BF16.F32.PACK_AB R6, RZ, R6 ;  /* 0x00000006ff06723e */ /* 0x000fca00000010ff */
[----:B------:R0:W-:Y:S01]  /*5b00*/  @P4 STG.E.U16 desc[UR12][R162.64+0xf2], R6 ;  /* 0x0000f206a2004986 */ /* 0x0001e2000c10150c */
[----:B------:R-:W-:-:S13]  /*5b10*/  ISETP.GT.AND P4, PT, R5, 0x40, P5 ;  /* 0x000000400500780c */ /* 0x000fda0002f84270 */
[----:B------:R-:W2:Y:S01]  /*5b20*/  @P4 LDG.E.LTC128B.U16 R4, desc[UR12][R18.64] ;  /* 0x0000000c12044981 */ /* 0x000ea2000c1e1520 */
[----:B------:R-:W-:Y:S01]  /*5b30*/  BSSY B0, `(.L_x_152) ;  /* 0x000000a000007945 */ /* 0x000fe20003800000 */
[----:B--2---:R-:W-:-:S04]  /*5b40*/  IMAD.U32 R3, R4, 0x10000, RZ ;  /* 0x0001000004037824 */ /* 0x004fc800078e00ff */
[----:B------:R-:W-:-:S04]  /*5b50*/  FMUL R3, R3, R2 ;  /* 0x0000000203037220 */ /* 0x000fc80000400000 */
[----:B------:R-:W-:-:S05]  /*5b60*/  FFMA R3, R24, R0, R3 ;  /* 0x0000000018037223 */ /* 0x000fca0000000003 */
[----:B------:R-:W-:-:S05]  /*5b70*/  F2FP.BF16.F32.PACK_AB R3, RZ, R3 ;  /* 0x00000003ff03723e */ /* 0x000fca00000010ff */
[----:B------:R0:W-:Y:S01]  /*5b80*/  @P4 STG.E.U16 desc[UR12][R16.64], R3 ;  /* 0x0000000310004986 */ /* 0x0001e2000c10150c */
[----:B------:R-:W-:-:S04]  /*5b90*/  LOP3.LUT P4, RZ, R88, 0x2, RZ, 0xc0, !PT ;  /* 0x0000000258ff7812 */ /* 0x000fc8000788c0ff */
[----:B------:R-:W-:-:S13]  /*5ba0*/  ISETP.GT.AND P4, PT, R5, 0x40, P4 ;  /* 0x000000400500780c */ /* 0x000fda0002784270 */
[----:B0-----:R-:W-:Y:S05]  /*5bb0*/  @!P4 BRA `(.L_x_153) ;  /* 0x000000000004c947 */ /* 0x001fea0003800000 */
[----:B------:R0:W5:Y:S02]  /*5bc0*/  LDG.E.LTC128B.U16 R4, desc[UR12][R12.64+0x2] ;  /* 0x0000020c0c047981 */ /* 0x000164000c1e1520 */
.L_x_153:
[----:B------:R-:W-:Y:S05]  /*5bd0*/  BSYNC B0 ;  /* 0x0000000000007941 */ /* 0x000fea0003800000 */
.L_x_152:
[----:B-----5:R-:W-:Y:S01]  /*5be0*/  IMAD.U32 R3, R4, 0x10000, RZ ;  /* 0x0001000004037824 */ /* 0x020fe200078e00ff */
[----:B------:R-:W-:Y:S01]  /*5bf0*/  ISETP.GT.AND P5, PT, R5, 0x48, P5 ;  /* 0x000000480500780c */ /* 0x000fe20002fa4270 */
[----:B------:R-:W-:Y:S02]  /*5c00*/  BSSY B0, `(.L_x_154) ;  /* 0x000000a000007945 */ /* 0x000fe40003800000 */
[----:B------:R-:W-:-:S04]  /*5c10*/  FMUL R6, R3, R2 ;  /* 0x0000000203067220 */ /* 0x000fc80000400000 */
[----:B------:R-:W-:-:S05]  /*5c20*/  FFMA R6, R25, R0, R6 ;  /* 0x0000000019067223 */ /* 0x000fca0000000006 */
[----:B------:R-:W-:-:S04]  /*5c30*/  F2FP.BF16.F32.PACK_AB R6, RZ, R6 ;  /* 0x00000006ff06723e */ /* 0x000fc800000010ff */
[----:B------:R-:W-:-:S05]  /*5c40*/  PRMT R3, R6, 0x7610, R3 ;  /* 0x0000761006037816 */ /* 0x000fca0000000003 */
[----:B------:R2:W-:Y:S01]  /*5c50*/  @P4 STG.E.U16 desc[UR12][R16.64+0x2], R3 ;  /* 0x0000020310004986 */ /* 0x0005e2000c10150c */
[----:B------:R-:W-:-:S05]  /*5c60*/  IADD3 R6, P4, R16, R89, RZ ;  /* 0x0000005910067210 */ /* 0x000fca0007f9e0ff */
[----:B------:R-:W-:Y:S01]  /*5c70*/  IMAD.X R7, R17, 0x1, R159, P4 ;  /* 0x0000000111077824 */ /* 0x000fe200020e069f */
[----:B------:R-:W-:Y:S07]  /*5c80*/  @!P5 BRA `(.L_x_155) ;  /* 0x000000000004d947 */ /* 0x000fee0003800000 */
[----:B------:R0:W5:Y:S02]  /*5c90*/  LDG.E.LTC128B.U16 R4, desc[UR12][R14.64] ;  /* 0x0000000c0e047981 */ /* 0x000164000c1e1520 */
.L_x_155:
[----:B------:R-:W-:Y:S05]  /*5ca0*/  BSYNC B0 ;  /* 0x0000000000007941 */ /* 0x000fea0003800000 */
.L_x_154:
[----:B--2--5:R-:W-:Y:S01]  /*5cb0*/  IMAD.U32 R3, R4, 0x10000, RZ ;  /* 0x0001000004037824 */ /* 0x024fe200078e00ff */
[----:B0-----:R-:W-:Y:S01]  /*5cc0*/  IADD3 R14, P4, R89, R16, RZ ;  /* 0x00000010590e7210 */ /* 0x001fe20007f9e0ff */
[----:B------:R-:W-:Y:S02]  /*5cd0*/  BSSY B0, `(.L_x_156) ;  /* 0x000000a000007945 */ /* 0x000fe40003800000 */
[----:B------:R-:W-:Y:S02]  /*5ce0*/  FMUL R3, R3, R2 ;  /* 0x0000000203037220 */ /* 0x000fe40000400000 */
[----:B------:R-:W-:Y:S02]  /*5cf0*/  IMAD.X R15, R159, 0x1, R17, P4 ;  /* 0x000000019f0f7824 */ /* 0x000fe400020e0611 */
[----:B------:R-:W-:-:S05]  /*5d00*/  FFMA R3, R26, R0, R3 ;  /* 0x000000001a037223 */ /* 0x000fca0000000003 */
[----:B------:R-:W-:-:S05]  /*5d10*/  F2FP.BF16.F32.PACK_AB R3, RZ, R3 ;  /* 0x00000003ff03723e */ /* 0x000fca00000010ff */
[----:B------:R0:W-:Y:S01]  /*5d20*/  @P5 STG.E.U16 desc[UR12][R6.64], R3 ;  /* 0x0000000306005986 */ /* 0x0001e2000c10150c */
[----:B------:R-:W-:-:S04]  /*5d30*/  LOP3.LUT P5, RZ, R88, 0x2, RZ, 0xc0, !PT ;  /* 0x0000000258ff7812 */ /* 0x000fc800078ac0ff */
[----:B------:R-:W-:-:S13]  /*5d40*/  ISETP.GT.AND P4, PT, R5, 0x48, P5 ;  /* 0x000000480500780c */ /* 0x000fda0002f84270 */
[----:B0-----:R-:W-:Y:S05]  /*5d50*/  @!P4 BRA `(.L_x_157) ;  /* 0x000000000004c947 */ /* 0x001fea0003800000 */
[----:B------:R0:W5:Y:S02]  /*5d60*/  LDG.E.LTC128B.U16 R4, desc[UR12][R10.64+0x2] ;  /* 0x0000020c0a047981 */ /* 0x000164000c1e1520 */
.L_x_157:
[----:B------:R-:W-:Y:S05]  /*5d70*/  BSYNC B0 ;  /* 0x0000000000007941 */ /* 0x000fea0003800000 */
.L_x_156:
[----:B-----5:R-:W-:Y:S01]  /*5d80*/  IMAD.U32 R3, R4, 0x10000, RZ ;  /* 0x0001000004037824 */ /* 0x020fe200078e00ff */
[----:B------:R-:W-:Y:S01]  /*5d90*/  LOP3.LUT P5, RZ, R88, 0x4, RZ, 0xc0, !PT ;  /* 0x0000000458ff7812 */ /* 0x000fe200078ac0ff */
[----:B------:R-:W-:Y:S02]  /*5da0*/  BSSY B0, `(.L_x_158) ;  /* 0x0000008000007945 */ /* 0x000fe40003800000 */
[----:B------:R-:W-:-:S04]  /*5db0*/  FMUL R18, R3, R2 ;  /* 0x0000000203127220 */ /* 0x000fc80000400000 */
[----:B------:R-:W-:-:S05]  /*5dc0*/  FFMA R18, R27, R0, R18 ;  /* 0x000000001b127223 */ /* 0x000fca0000000012 */
[----:B------:R-:W-:-:S05]  /*5dd0*/  F2FP.BF16.F32.PACK_AB R18, RZ, R18 ;  /* 0x00000012ff12723e */ /* 0x000fca00000010ff */
[----:B------:R2:W-:Y:S01]  /*5de0*/  @P4 STG.E.U16 desc[UR12][R6.64+0x2], R18 ;  /* 0x0000021206004986 */ /* 0x0005e2000c10150c */
[----:B------:R-:W-:-:S13]  /*5df0*/  ISETP.GT.AND P4, PT, R5, 0x40, P5 ;  /* 0x000000400500780c */ /* 0x000fda0002f84270 */
[----:B--2---:R-:W-:Y:S05]  /*5e00*/  @!P4 BRA `(.L_x_159) ;  /* 0x000000000004c947 */ /* 0x004fea0003800000 */
[----:B------:R2:W5:Y:S02]  /*5e10*/  LDG.E.LTC128B.U16 R4, desc[UR12][R12.64+0x10] ;  /* 0x0000100c0c047981 */ /* 0x000564000c1e1520 */
.L_x_159:
[----:B------:R-:W-:Y:S05]  /*5e20*/  BSYNC B0 ;  /* 0x0000000000007941 */ /* 0x000fea0003800000 */
.L_x_158:
        /* <DEDUP_REMOVED lines=8> */
[----:B0-----:R-:W-:Y:S05]  /*5eb0*/  @!P4 BRA `(.L_x_161) ;  /* 0x000000000004c947 */ /* 0x001fea0003800000 */
[----:B------:R0:W5:Y:S02]  /*5ec0*/  LDG.E.LTC128B.U16 R4, desc[UR12][R12.64+0x12] ;  /* 0x0000120c0c047981 */ /* 0x000164000c1e1520 */
.L_x_161:
[----:B------:R-:W-:Y:S05]  /*5ed0*/  BSYNC B0 ;  /* 0x0000000000007941 */ /* 0x000fea0003800000 */
.L_x_160:
[----:B-----5:R-:W-:Y:S01]  /*5ee0*/  IMAD.U32 R3, R4, 0x10000, RZ ;  /* 0x0001000004037824 */ /* 0x020fe200078e00ff */
[----:B------:R-:W-:Y:S03]  /*5ef0*/  BSSY B0, `(.L_x_162) ;  /* 0x0000009000007945 */ /* 0x000fe60003800000 */
        /* <DEDUP_REMOVED lines=8> */
.L_x_163:
[----:B------:R-:W-:Y:S05]  /*5f80*/  BSYNC B0 ;  /* 0x0000000000007941 */ /* 0x000fea0003800000 */
.L_x_162:
        /* <DEDUP_REMOVED lines=9> */
.L_x_165:
[----:B------:R-:W-:Y:S05]  /*6020*/  BSYNC B0 ;  /* 0x0000000000007941 */ /* 0x000fea0003800000 */
.L_x_164:
        /* <DEDUP_REMOVED lines=10> */
.L_x_167:
[----:B------:R-:W-:Y:S05]  /*60d0*/  BSYNC B0 ;  /* 0x0000000000007941 */ /* 0x000fea0003800000 */
.L_x_166:
        /* <DEDUP_REMOVED lines=10> */
.L_x_169:
[----:B------:R-:W-:Y:S05]  /*6180*/  BSYNC B0 ;  /* 0x0000000000007941 */ /* 0x000fea0003800000 */
.L_x_168:
        /* <DEDUP_REMOVED lines=10> */
.L_x_171:
[----:B------:R-:W-:Y:S05]  /*6230*/  BSYNC B0 ;  /* 0x0000000000007941 */ /* 0x000fea0003800000 */
.L_x_170:
        /* <DEDUP_REMOVED lines=11> */
.L_x_173:
[----:B------:R-:W-:Y:S05]  /*62f0*/  BSYNC B0 ;  /* 0x0000000000007941 */ /* 0x000fea0003800000 */
.L_x_172:
[----:B-----5:R-:W-:Y:S01]  /*6300*/  IMAD.U32 R3, R4, 0x10000, RZ ;  /* 0x0001000004037824 */ /* 0x020fe200078e00ff */
[----:B------:R-:W-:Y:S01]  /*6310*/  LOP3.LUT P5, RZ, R88, 0x4000000, RZ, 0xc0, !PT ;  /* 0x0400000058ff7812 */ /* 0x000fe200078ac0ff */
[----:B------:R-:W-:Y:S01]  /*6320*/  @P4 IMAD.MOV.U32 R7, RZ, RZ, R9 ;  /* 0x000000ffff074224 */ /* 0x000fe200078e0009 */
[----:B------:R-:W-:Y:S01]  /*6330*/  BSSY B0, `(.L_x_174) ;  /* 0x000000a000007945 */ /* 0x000fe20003800000 */
        /* <DEDUP_REMOVED lines=9> */
.L_x_175:
[----:B------:R-:W-:Y:S05]  /*63d0*/  BSYNC B0 ;  /* 0x0000000000007941 */ /* 0x000fea0003800000 */
.L_x_174:
        /* <DEDUP_REMOVED lines=10> */
.L_x_177:
[----:B------:R-:W-:Y:S05]  /*6480*/  BSYNC B0 ;  /* 0x0000000000007941 */ /* 0x000fea0003800000 */
.L_x_176:
        /* <DEDUP_REMOVED lines=10> */
.L_x_179:
[----:B------:R-:W-:Y:S05]  /*6530*/  BSYNC B0 ;  /* 0x0000000000007941 */ /* 0x000fea0003800000 */
.L_x_178:
        /* <DEDUP_REMOVED lines=11> */
.L_x_181:
[----:B------:R-:W-:Y:S05]  /*65f0*/  BSYNC B0 ;  /* 0x0000000000007941 */ /* 0x000fea0003800000 */
.L_x_180:
        /* <DEDUP_REMOVED lines=13> */
.L_x_183:
[----:B------:R-:W-:Y:S05]  /*66d0*/  BSYNC B0 ;  /* 0x0000000000007941 */ /* 0x000fea0003800000 */
.L_x_182:
        /* <DEDUP_REMOVED lines=10> */
.L_x_185:
[----:B------:R-:W-:Y:S05]  /*6780*/  BSYNC B0 ;  /* 0x0000000000007941 */ /* 0x000fea0003800000 */
.L_x_184:
        /* <DEDUP_REMOVED lines=10> */
.L_x_187:
[----:B------:R-:W-:Y:S05]  /*6830*/  BSYNC B0 ;  /* 0x0000000000007941 */ /* 0x000fea0003800000 */
.L_x_186:
        /* <DEDUP_REMOVED lines=11> */
.L_x_189:
[----:B------:R-:W-:Y:S05]  /*68f0*/  BSYNC B0 ;  /* 0x0000000000007941 */ /* 0x000fea0003800000 */
.L_x_188:
        /* <DEDUP_REMOVED lines=13> */
.L_x_191:
[----:B------:R-:W-:Y:S05]  /*69d0*/  BSYNC B0 ;  /* 0x0000000000007941 */ /* 0x000fea0003800000 */
.L_x_190:
        /* <DEDUP_REMOVED lines=10> */
.L_x_193:
[----:B------:R-:W-:Y:S05]  /*6a80*/  BSYNC B0 ;  /* 0x0000000000007941 */ /* 0x000fea0003800000 */
.L_x_192:
        /* <DEDUP_REMOVED lines=10> */
.L_x_195:
[----:B------:R-:W-:Y:S05]  /*6b30*/  BSYNC B0 ;  /* 0x0000000000007941 */ /* 0x000fea0003800000 */
.L_x_194:
        /* <DEDUP_REMOVED lines=11> */
.L_x_197:
[----:B------:R-:W-:Y:S05]  /*6bf0*/  BSYNC B0 ;  /* 0x0000000000007941 */ /* 0x000fea0003800000 */
.L_x_196:
        /* <DEDUP_REMOVED lines=13> */
.L_x_199:
[----:B------:R-:W-:Y:S05]  /*6cd0*/  BSYNC B0 ;  /* 0x0000000000007941 */ /* 0x000fea0003800000 */
.L_x_198:
        /* <DEDUP_REMOVED lines=10> */
.L_x_201:
[----:B------:R-:W-:Y:S05]  /*6d80*/  BSYNC B0 ;  /* 0x0000000000007941 */ /* 0x000fea0003800000 */
.L_x_200:
        /* <DEDUP_REMOVED lines=10> */
.L_x_203:
[----:B------:R-:W-:Y:S05]  /*6e30*/  BSYNC B0 ;  /* 0x0000000000007941 */ /* 0x000fea0003800000 */
.L_x_202:
        /* <DEDUP_REMOVED lines=11> */
.L_x_205:
[----:B------:R-:W-:Y:S05]  /*6ef0*/  BSYNC B0 ;  /* 0x0000000000007941 */ /* 0x000fea0003800000 */
.L_x_204:
        /* <DEDUP_REMOVED lines=13> */
.L_x_207:
[----:B------:R-:W-:Y:S05]  /*6fd0*/  BSYNC B0 ;  /* 0x0000000000007941 */ /* 0x000fea0003800000 */
.L_x_206:
        /* <DEDUP_REMOVED lines=10> */
.L_x_209:
[----:B------:R-:W-:Y:S05]  /*7080*/  BSYNC B0 ;  /* 0x0000000000007941 */ /* 0x000fea0003800000 */
.L_x_208:
        /* <DEDUP_REMOVED lines=10> */
.L_x_211:
[----:B------:R-:W-:Y:S05]  /*7130*/  BSYNC B0 ;  /* 0x0000000000007941 */ /* 0x000fea0003800000 */
.L_x_210:
        /* <DEDUP_REMOVED lines=11> */
.L_x_213:
[----:B------:R-:W-:Y:S05]  /*71f0*/  BSYNC B0 ;  /* 0x0000000000007941 */ /* 0x000fea0003800000 */
.L_x_212:
        /* <DEDUP_REMOVED lines=13> */
.L_x_215:
[----:B------:R-:W-:Y:S05]  /*72d0*/  BSYNC B0 ;  /* 0x0000000000007941 */ /* 0x000fea0003800000 */
.L_x_214:
        /* <DEDUP_REMOVED lines=10> */
.L_x_217:
[----:B------:R-:W-:Y:S05]  /*7380*/  BSYNC B0 ;  /* 0x0000000000007941 */ /* 0x000fea0003800000 */
.L_x_216:
        /* <DEDUP_REMOVED lines=10> */
.L_x_219:
[----:B------:R-:W-:Y:S05]  /*7430*/  BSYNC B0 ;  /* 0x0000000000007941 */ /* 0x000fea0003800000 */
.L_x_218:
        /* <DEDUP_REMOVED lines=11> */
.L_x_221:
[----:B------:R-:W-:Y:S05]  /*74f0*/  BSYNC B0 ;  /* 0x0000000000007941 */ /* 0x000fea0003800000 */
.L_x_220:
        /* <DEDUP_REMOVED lines=13> */
.L_x_223:
[----:B------:R-:W-:Y:S05]  /*75d0*/  BSYNC B0 ;  /* 0x0000000000007941 */ /* 0x000fea0003800000 */
.L_x_222:
        /* <DEDUP_REMOVED lines=10> */
.L_x_225:
[----:B------:R-:W-:Y:S05]  /*7680*/  BSYNC B0 ;  /* 0x0000000000007941 */ /* 0x000fea0003800000 */
.L_x_224:
        /* <DEDUP_REMOVED lines=10> */
.L_x_227:
[----:B------:R-:W-:Y:S05]  /*7730*/  BSYNC B0 ;  /* 0x0000000000007941 */ /* 0x000fea0003800000 */
.L_x_226:
        /* <DEDUP_REMOVED lines=11> */
.L_x_229:
[----:B------:R-:W-:Y:S05]  /*77f0*/  BSYNC B0 ;  /* 0x0000000000007941 */ /* 0x000fea0003800000 */
.L_x_228:
        /* <DEDUP_REMOVED lines=13> */
.L_x_231:
[----:B------:R-:W-:Y:S05]  /*78d0*/  BSYNC B0 ;  /* 0x0000000000007941 */ /* 0x000fea0003800000 */
.L_x_230:
        /* <DEDUP_REMOVED lines=10> */
.L_x_233:
[----:B------:R-:W-:Y:S05]  /*7980*/  BSYNC B0 ;  /* 0x0000000000007941 */ /* 0x000fea0003800000 */
.L_x_232:
        /* <DEDUP_REMOVED lines=10> */
.L_x_235:
[----:B------:R-:W-:Y:S05]  /*7a30*/  BSYNC B0 ;  /* 0x0000000000007941 */ /* 0x000fea0003800000 */
.L_x_234:
        /* <DEDUP_REMOVED lines=11> */
.L_x_237:
[----:B------:R-:W-:Y:S05]  /*7af0*/  BSYNC B0 ;  /* 0x0000000000007941 */ /* 0x000fea0003800000 */
.L_x_236:
        /* <DEDUP_REMOVED lines=13> */
.L_x_239:
[----:B------:R-:W-:Y:S05]  /*7bd0*/  BSYNC B0 ;  /* 0x0000000000007941 */ /* 0x000fea0003800000 */
.L_x_238:
        /* <DEDUP_REMOVED lines=10> */
.L_x_241:
[----:B------:R-:W-:Y:S05]  /*7c80*/  BSYNC B0 ;  /* 0x0000000000007941 */ /* 0x000fea0003800000 */
.L_x_240:
        /* <DEDUP_REMOVED lines=10> */
.L_x_243:
[----:B------:R-:W-:Y:S05]  /*7d30*/  BSYNC B0 ;  /* 0x0000000000007941 */ /* 0x000fea0003800000 */
.L_x_242:
        /* <DEDUP_REMOVED lines=11> */
.L_x_245:
[----:B------:R-:W-:Y:S05]  /*7df0*/  BSYNC B0 ;  /* 0x0000000000007941 */ /* 0x000fea0003800000 */
.L_x_244:
        /* <DEDUP_REMOVED lines=13> */
.L_x_247:
[----:B------:R-:W-:Y:S05]  /*7ed0*/  BSYNC B0 ;  /* 0x0000000000007941 */ /* 0x000fea0003800000 */
.L_x_246:
        /* <DEDUP_REMOVED lines=10> */
.L_x_249:
[----:B------:R-:W-:Y:S05]  /*7f80*/  BSYNC B0 ;  /* 0x0000000000007941 */ /* 0x000fea0003800000 */
.L_x_248:
        /* <DEDUP_REMOVED lines=10> */
.L_x_251:
[----:B------:R-:W-:Y:S05]  /*8030*/  BSYNC B0 ;  /* 0x0000000000007941 */ /* 0x000fea0003800000 */
.L_x_250:
        /* <DEDUP_REMOVED lines=11> */
.L_x_253:
[----:B------:R-:W-:Y:S05]  /*80f0*/  BSYNC B0 ;  /* 0x0000000000007941 */ /* 0x000fea0003800000 */
.L_x_252:
        /* <DEDUP_REMOVED lines=13> */
.L_x_255:
[----:B------:R-:W-:Y:S05]  /*81d0*/  BSYNC B0 ;  /* 0x0000000000007941 */ /* 0x000fea0003800000 */
.L_x_254:
        /* <DEDUP_REMOVED lines=9> */
.L_x_257:
[----:B------:R-:W-:Y:S05]  /*8270*/  BSYNC B0 ;  /* 0x0000000000007941 */ /* 0x000fea0003800000 */
.L_x_256:
[----:B-----5:R-:W-:Y:S01]  /*8280*/  IMAD.U32 R3, R4, 0x10000, RZ ;  /* 0x0001000004037824 */ /* 0x020fe200078e00ff */
[----:B------:R-:W-:Y:S01]  /*8290*/  ISETP.GT.AND P5, PT, R5, 0x48, P5 ;  /* 0x000000480500780c */ /* 0x000fe20002fa4270 */
[----:B------:R-:W-:Y:S02]  /*82a0*/  BSSY B0, `(.L_x_258) ;  /* 0x0000007000007945 */ /* 0x000fe40003800000 */
[----:B------:R-:W-:-:S04]  /*82b0*/  FMUL R6, R3, R2 ;  /* 0x0000000203067220 */ /* 0x000fc80000400000 */
[----:B------:R-:W-:-:S05]  /*82c0*/  FFMA R6, R77, R0, R6 ;  /* 0x000000004d067223 */ /* 0x000fca0000000006 */
[----:B------:R-:W-:-:S05]  /*82d0*/  F2FP.BF16.F32.PACK_AB R6, RZ, R6 ;  /* 0x00000006ff06723e */ /* 0x000fca00000010ff */
[----:B------:R0:W-:Y:S01]  /*82e0*/  @P4 STG.E.U16 desc[UR12][R16.64+0xd2], R6 ;  /* 0x0000d20610004986 */ /* 0x0001e2000c10150c */
[----:B------:R-:W-:Y:S05]  /*82f0*/  @!P5 BRA `(.L_x_259) ;  /* 0x000000000004d947 */ /* 0x000fea0003800000 */
[----:B------:R0:W5:Y:S02]  /*8300*/  LDG.E.LTC128B.U16 R4, desc[UR12][R10.64+0xd0] ;  /* 0x0000d00c0a047981 */ /* 0x000164000c1e1520 */
.L_x_259:
[----:B------:R-:W-:Y:S05]  /*8310*/  BSYNC B0 ;  /* 0x0000000000007941 */ /* 0x000fea0003800000 */
.L_x_258:
[----:B-----5:R-:W-:Y:S01]  /*8320*/  IMAD.U32 R3, R4, 0x10000, RZ ;  /* 0x0001000004037824 */ /* 0x020fe200078e00ff */
[----:B------:R-:W-:Y:S01]  /*8330*/  ISETP.GT.AND P4, PT, R5, 0x48, P6 ;  /* 0x000000480500780c */ /* 0x000fe20003784270 */
[----:B0-----:R-:W-:Y:S01]  /*8340*/  @P5 IMAD.MOV.U32 R6, RZ, RZ, R8 ;  /* 0x000000ffff065224 */ /* 0x001fe200078e0008 */
[----:B------:R-:W-:Y:S01]  /*8350*/  BSSY B0, `(.L_x_260) ;  /* 0x0000008000007945 */ /* 0x000fe20003800000 */
[----:B------:R-:W-:Y:S01]  /*8360*/  FMUL R3, R3, R2 ;  /* 0x0000000203037220 */ /* 0x000fe20000400000 */
[----:B------:R-:W-:-:S03]  /*8370*/  @P5 IMAD.MOV.U32 R7, RZ, RZ, R9 ;  /* 0x000000ffff075224 */ /* 0x000fc600078e0009 */
[----:B------:R-:W-:-:S05]  /*8380*/  FFMA R3, R78, R0, R3 ;  /* 0x000000004e037223 */ /* 0x000fca0000000003 */
[----:B------:R-:W-:-:S05]  /*8390*/  F2FP.BF16.F32.PACK_AB R3, RZ, R3 ;  /* 0x00000003ff03723e */ /* 0x000fca00000010ff */
[----:B------:R0:W-:Y:S01]  /*83a0*/  @P5 STG.E.U16 desc[UR12][R6.64+0xd0], R3 ;  /* 0x0000d00306005986 */ /* 0x0001e2000c10150c */
[----:B------:R-:W-:Y:S05]  /*83b0*/  @!P4 BRA `(.L_x_261) ;  /* 0x000000000004c947 */ /* 0x000fea0003800000 */
[----:B------:R0:W5:Y:S02]  /*83c0*/  LDG.E.LTC128B.U16 R4, desc[UR12][R10.64+0xd2] ;  /* 0x0000d20c0a047981 */ /* 0x000164000c1e1520 */
.L_x_261:
[----:B------:R-:W-:Y:S05]  /*83d0*/  BSYNC B0 ;  /* 0x0000000000007941 */ /* 0x000fea0003800000 */
.L_x_260:
[----:B0----5:R-:W-:Y:S01]  /*83e0*/  IMAD.U32 R3, R4, 0x10000, RZ ;  /* 0x0001000004037824 */ /* 0x021fe200078e00ff */
[----:B------:R-:W-:Y:S01]  /*83f0*/  ISETP.GT.AND P5, PT, R5, 0x40, P3 ;  /* 0x000000400500780c */ /* 0x000fe20001fa4270 */
        /* <DEDUP_REMOVED lines=8> */
[----:B------:R-:W-:Y:S05]  /*8480*/  @!P5 BRA `(.L_x_263) ;  /* 0x000000000004d947 */ /* 0x000fea0003800000 */
[----:B------:R0:W5:Y:S02]  /*8490*/  LDG.E.LTC128B.U16 R4, desc[UR12][R12.64+0xe0] ;  /* 0x0000e00c0c047981 */ /* 0x000164000c1e1520 */
.L_x_263:
[----:B------:R-:W-:Y:S05]  /*84a0*/  BSYNC B0 ;  /* 0x0000000000007941 */ /* 0x000fea0003800000 */
.L_x_262:
[----:B0----5:R-:W-:Y:S01]  /*84b0*/  IMAD.U32 R3, R4, 0x10000, RZ ;  /* 0x0001000004037824 */ /* 0x021fe200078e00ff */
        /* <DEDUP_REMOVED lines=8> */
.L_x_265:
[----:B------:R-:W-:Y:S05]  /*8540*/  BSYNC B0 ;  /* 0x0000000000007941 */ /* 0x000fea0003800000 */
.L_x_264:
        /* <DEDUP_REMOVED lines=9> */
.L_x_267:
[----:B------:R-:W-:Y:S05]  /*85e0*/  BSYNC B0 ;  /* 0x0000000000007941 */ /* 0x000fea0003800000 */
.L_x_266:
        /* <DEDUP_REMOVED lines=11> */
.L_x_269:
[----:B------:R-:W-:Y:S05]  /*86a0*/  BSYNC B0 ;  /* 0x0000000000007941 */ /* 0x000fea0003800000 */
.L_x_268:
        /* <DEDUP_REMOVED lines=12> */
.L_x_271:
[----:B------:R-:W-:Y:S05]  /*8770*/  BSYNC B0 ;  /* 0x0000000000007941 */ /* 0x000fea0003800000 */
.L_x_270:
        /* <DEDUP_REMOVED lines=9> */
.L_x_273:
[----:B------:R-:W-:Y:S05]  /*8810*/  BSYNC B0 ;  /* 0x0000000000007941 */ /* 0x000fea0003800000 */
.L_x_272:
[C---:B0----5:R-:W-:Y:S01]  /*8820*/  IMAD.U32 R3, R4.reuse, 0x10000, RZ ;  /* 0x0001000004037824 */ /* 0x061fe200078e00ff */
[----:B------:R-:W-:Y:S01]  /*8830*/  ISETP.GT.AND P1, PT, R5, 0x48, P1 ;  /* 0x000000480500780c */ /* 0x000fe20000f24270 */
[----:B------:R-:W-:Y:S02]  /*8840*/  BSSY B0, `(.L_x_274) ;  /* 0x0000008000007945 */ /* 0x000fe40003800000 */
[----:B------:R-:W-:Y:S01]  /*8850*/  FMUL R6, R3, R2 ;  /* 0x0000000203067220 */ /* 0x000fe20000400000 */
[----:B------:R-:W-:-:S03]  /*8860*/  PRMT R3, R4, 0x7610, R3 ;  /* 0x0000761004037816 */ /* 0x000fc60000000003 */
[----:B------:R-:W-:-:S05]  /*8870*/  FFMA R6, R85, R0, R6 ;  /* 0x0000000055067223 */ /* 0x000fca0000000006 */
[----:B------:R-:W-:-:S05]  /*8880*/  F2FP.BF16.F32.PACK_AB R6, RZ, R6 ;  /* 0x00000006ff06723e */ /* 0x000fca00000010ff */
[----:B------:R0:W-:Y:S01]  /*8890*/  @P2 STG.E.U16 desc[UR12][R16.64+0xf2], R6 ;  /* 0x0000f20610002986 */ /* 0x0001e2000c10150c */
[----:B------:R-:W-:Y:S05]  /*88a0*/  @!P1 BRA `(.L_x_275) ;  /* 0x0000000000049947 */ /* 0x000fea0003800000 */
[----:B------:R0:W5:Y:S02]  /*88b0*/  LDG.E.LTC128B.U16 R3, desc[UR12][R10.64+0xf0] ;  /* 0x0000f00c0a037981 */ /* 0x000164000c1e1520 */
.L_x_275:
[----:B------:R-:W-:Y:S05]  /*88c0*/  BSYNC B0 ;  /* 0x0000000000007941 */ /* 0x000fea0003800000 */
.L_x_274:
[----:B-----5:R-:W-:Y:S01]  /*88d0*/  IMAD.U32 R7, R3, 0x10000, RZ ;  /* 0x0001000003077824 */ /* 0x020fe200078e00ff */
[----:B------:R-:W-:Y:S01]  /*88e0*/  ISETP.GT.AND P0, PT, R5, 0x48, P0 ;  /* 0x000000480500780c */ /* 0x000fe20000704270 */
[----:B------:R-:W-:Y:S01]  /*88f0*/  @P1 IMAD.MOV.U32 R4, RZ, RZ, R8 ;  /* 0x000000ffff041224 */ /* 0x000fe200078e0008 */
        /* <DEDUP_REMOVED lines=8> */
.L_x_277:
[----:B------:R-:W-:Y:S05]  /*8980*/  BSYNC B0 ;  /* 0x0000000000007941 */ /* 0x000fea0003800000 */
.L_x_276:
[----:B-----5:R-:W-:-:S04]  /*8990*/  IMAD.U32 R3, R3, 0x10000, RZ ;  /* 0x0001000003037824 */ /* 0x020fc800078e00ff */
[----:B------:R-:W-:-:S04]  /*89a0*/  FMUL R2, R3, R2 ;  /* 0x0000000203027220 */ /* 0x000fc80000400000 */
[----:B------:R-:W-:Y:S01]  /*89b0*/  FFMA R2, R87, R0, R2 ;  /* 0x0000000057027223 */ /* 0x000fe20000000002 */
[----:B------:R-:W-:Y:S06]  /*89c0*/  @!P0 EXIT ;  /* 0x000000000000894d */ /* 0x000fec0003800000 */
[----:B------:R-:W-:-:S05]  /*89d0*/  F2FP.BF16.F32.PACK_AB R2, RZ, R2 ;  /* 0x00000002ff02723e */ /* 0x000fca00000010ff */
[----:B------:R-:W-:Y:S01]  /*89e0*/  STG.E.U16 desc[UR12][R8.64+0xf2], R2 ;  /* 0x0000f20208007986 */ /* 0x000fe2000c10150c */
[----:B------:R-:W-:Y:S05]  /*89f0*/  EXIT ;  /* 0x000000000000794d */ /* 0x000fea0003800000 */
.L_x_27:
[----:B------:R-:W-:Y:S01]  /*8a00*/  ULDC.64 UR4, c[0x0][0x5c8] ;  /* 0x0001720000047ab9 */ /* 0x000fe20000000a00 */
[-C--:B------:R-:W-:Y:S01]  /*8a10*/  FMUL R88, R88, R0.reuse ;  /* 0x0000000058587220 */ /* 0x080fe20000400000 */
[C---:B------:R-:W-:Y:S01]  /*8a20*/  LEA R2, P1, R154.reuse, UR4, 0x1 ;  /* 0x000000049a027c11 */ /* 0x040fe2000f8208ff */
[-C--:B------:R-:W-:Y:S01]  /*8a30*/  FMUL R89, R89, R0.reuse ;  /* 0x0000000059597220 */ /* 0x080fe20000400000 */
[C---:B------:R-:W-:Y:S01]  /*8a40*/  SHF.L.U64.HI R11, R159.reuse, 0x1, R160 ;  /* 0x000000019f0b7819 */ /* 0x040fe200000102a0 */
[----:B------:R-:W-:Y:S01]  /*8a50*/  IMAD.SHL.U32 R159, R159, 0x2, RZ ;  /* 0x000000029f9f7824 */ /* 0x000fe200078e00ff */
[----:B------:R-:W-:Y:S01]  /*8a60*/  LEA.HI.X R3, R154, UR5, R153, 0x1, P1 ;  /* 0x000000059a037c11 */ /* 0x000fe200088f0c99 */
[----:B------:R-:W-:Y:S01]  /*8a70*/  FMUL R90, R90, R0 ;  /* 0x000000005a5a7220 */ /* 0x000fe20000400000 */
[----:B------:R-:W-:Y:S01]  /*8a80*/  F2FP.BF16.F32.PACK_AB R88, RZ, R88 ;  /* 0x00000058ff58723e */ /* 0x000fe200000010ff */
[-C--:B------:R-:W-:Y:S01]  /*8a90*/  FMUL R91, R91, R0.reuse ;  /* 0x000000005b5b7220 */ /* 0x080fe20000400000 */
[----:B------:R-:W-:Y:S01]  /*8aa0*/  ISETP.GT.AND P4, PT, R7, 0x1, PT ;  /* 0x000000010700780c */ /* 0x000fe20003f84270 */
[-C--:B------:R-:W-:Y:S01]  /*8ab0*/  FMUL R92, R92, R0.reuse ;  /* 0x000000005c5c7220 */ /* 0x080fe20000400000 */
[C---:B------:R-:W-:Y:S01]  /*8ac0*/  ISETP.GT.AND P1, PT, R5.reuse, 0x8, P5 ;  /* 0x000000080500780c */ /* 0x040fe20002f24270 */
[----:B------:R-:W-:Y:S01]  /*8ad0*/  @P0 STG.E.U16 desc[UR12][R2.64], R88 ;  /* 0x0000005802000986 */ /* 0x000fe2000c10150c */
[----:B------:R-:W-:Y:S01]  /*8ae0*/  ISETP.GT.AND P2, PT, R5, RZ, P4 ;  /* 0x000000ff0500720c */ /* 0x000fe20002744270 */
[----:B------:R-:W-:Y:S01]  /*8af0*/  FMUL R93, R93, R0 ;  /* 0x000000005d5d7220 */ /* 0x000fe20000400000 */
[----:B------:R-:W-:Y:S01]  /*8b00*/  IADD3 R16, P0, R159, R2, RZ ;  /* 0x000000029f107210 */ /* 0x000fe20007f1e0ff */
[----:B------:R-:W-:Y:S01]  /*8b10*/  FMUL R94, R94, R0 ;  /* 0x000000005e5e7220 */ /* 0x000fe20000400000 */
[----:B------:R-:W-:Y:S01]  /*8b20*/  F2FP.BF16.F32.PACK_AB R89, RZ, R89 ;  /* 0x00000059ff59723e */ /* 0x000fe200000010ff */
[----:B------:R-:W-:Y:S01]  /*8b30*/  IMAD.SHL.U32 R15, R9, 0x2, RZ ;  /* 0x00000002090f7824 */ /* 0x000fe200078e00ff */
[----:B------:R-:W-:Y:S01]  /*8b40*/  F2FP.BF16.F32.PACK_AB R90, RZ, R90 ;  /* 0x0000005aff5a723e */ /* 0x000fe200000010ff */
[----:B------:R-:W-:Y:S01]  /*8b50*/  IMAD.X R17, R11, 0x1, R3, P0 ;  /* 0x000000010b117824 */ /* 0x000fe200000e0603 */
[----:B------:R-:W-:Y:S01]  /*8b60*/  ISETP.GT.AND P0, PT, R5, 0x8, P4 ;  /* 0x000000080500780c */ /* 0x000fe20002704270 */
[-C--:B------:R-:W-:Y:S01]  /*8b70*/  FMUL R95, R95, R0.reuse ;  /* 0x000000005f5f7220 */ /* 0x080fe20000400000 */
[C---:B------:R-:W-:Y:S01]  /*8b80*/  ISETP.GT.AND P3, PT, R7.reuse, 0x8, PT ;  /* 0x000000080700780c */ /* 0x040fe20003f64270 */
[-C--:B------:R-:W-:Y:S01]  /*8b90*/  FMUL R96, R96, R0.reuse ;  /* 0x0000000060607220 */ /* 0x080fe20000400000 */
[----:B------:R-:W-:Y:S01]  /*8ba0*/  ISETP.GT.AND P4, PT, R7, 0x9, PT ;  /* 0x000000090700780c */ /* 0x000fe20003f84270 */
[----:B------:R-:W-:Y:S01]  /*8bb0*/  @P2 STG.E.U16 desc[UR12][R2.64+0x2], R89 ;  /* 0x0000025902002986 */ /* 0x000fe2000c10150c */
[----:B------:R-:W-:Y:S01]  /*8bc0*/  ISETP.GT.AND P2, PT, R5, RZ, P3 ;  /* 0x000000ff0500720c */ /* 0x000fe20001f44270 */
[-C--:B------:R-:W-:Y:S01]  /*8bd0*/  FMUL R97, R97, R0.reuse ;  /* 0x0000000061617220 */ /* 0x080fe20000400000 */
[----:B------:R-:W-:Y:S01]  /*8be0*/  F2FP.BF16.F32.PACK_AB R91, RZ, R91 ;  /* 0x0000005bff5b723e */ /* 0x000fe200000010ff */
[----:B------:R-:W-:Y:S01]  /*8bf0*/  @P1 STG.E.U16 desc[UR12][R16.64], R90 ;  /* 0x0000005a10001986 */ /* 0x000fe2000c10150c */
[C---:B------:R-:W-:Y:S01]  /*8c00*/  ISETP.GT.AND P1, PT, R5.reuse, RZ, P4 ;  /* 0x000000ff0500720c */ /* 0x040fe20002724270 */
[----:B------:R-:W-:Y:S01]  /*8c10*/  FMUL R98, R98, R0 ;  /* 0x0000000062627220 */ /* 0x000fe20000400000 */
[----:B------:R-:W-:Y:S01]  /*8c20*/  F2FP.BF16.F32.PACK_AB R92, RZ, R92 ;  /* 0x0000005cff5c723e */ /* 0x000fe200000010ff */
[----:B------:R-:W-:Y:S01]  /*8c30*/  @P0 STG.E.U16 desc[UR12][R16.64+0x2], R91 ;  /* 0x0000025b10000986 */ /* 0x000fe2000c10150c */
[----:B------:R-:W-:Y:S01]  /*8c40*/  ISETP.GT.AND P0, PT, R5, 0x8, P3 ;  /* 0x000000080500780c */ /* 0x000fe20001f04270 */
[-C--:B------:R-:W-:Y:S01]  /*8c50*/  FMUL R99, R99, R0.reuse ;  /* 0x0000000063637220 */ /* 0x080fe20000400000 */
[----:B------:R-:W-:Y:S01]  /*8c60*/  F2FP.BF16.F32.PACK_AB R93, RZ, R93 ;  /* 0x0000005dff5d723e */ /* 0x000fe200000010ff */
[----:B------:R-:W-:Y:S01]  /*8c70*/  FMUL R100, R100, R0 ;  /* 0x0000000064647220 */ /* 0x000fe20000400000 */
[----:B------:R-:W-:Y:S01]  /*8c80*/  SHF.L.U64.HI R13, R9, 0x1, R8 ;  /* 0x00000001090d7819 */ /* 0x000fe20000010208 */
[----:B------:R-:W-:Y:S01]  /*8c90*/  @P2 STG.E.U16 desc[UR12][R2.64+0x10], R92 ;  /* 0x0000105c02002986 */ /* 0x000fe2000c10150c */
[----:B------:R-:W-:Y:S01]  /*8ca0*/  F2FP.BF16.F32.PACK_AB R94, RZ, R94 ;  /* 0x0000005eff5e723e */ /* 0x000fe200000010ff */
[----:B------:R-:W-:Y:S01]  /*8cb0*/  FMUL R101, R101, R0 ;  /* 0x0000000065657220 */ /* 0x000fe20000400000 */
[----:B------:R-:W-:Y:S01]  /*8cc0*/  ISETP.GT.AND P3, PT, R7, 0x10, PT ;  /* 0x000000100700780c */ /* 0x000fe20003f64270 */
[----:B------:R-:W-:Y:S01]  /*8cd0*/  @P1 STG.E.U16 desc[UR12][R2.64+0x12], R93 ;  /* 0x0000125d02001986 */ /* 0x000fe2000c10150c */
[----:B------:R-:W-:Y:S01]  /*8ce0*/  IADD3 R8, P1, P2, R159, R2, R15 ;  /* 0x000000029f087210 */ /* 0x000fe20007a3e00f */
[-C--:B------:R-:W-:Y:S01]  /*8cf0*/  FMUL R102, R102, R0.reuse ;  /* 0x0000000066667220 */ /* 0x080fe20000400000 */
[----:B------:R-:W-:Y:S01]  /*8d00*/  F2FP.BF16.F32.PACK_AB R95, RZ, R95 ;  /* 0x0000005fff5f723e */ /* 0x000fe200000010ff */
[----:B------:R-:W-:Y:S01]  /*8d10*/  @P0 STG.E.U16 desc[UR12][R16.64+0x10], R94 ;  /* 0x0000105e10000986 */ /* 0x000fe2000c10150c */
[----:B------:R-:W-:Y:S01]  /*8d20*/  IADD3.X R9, R11, R3, R13, P1, P2 ;  /* 0x000000030b097210 */ /* 0x000fe20000fe440d */
[-C--:B------:R-:W-:Y:S01]  /*8d30*/  FMUL R103, R103, R0.reuse ;  /* 0x0000000067677220 */ /* 0x080fe20000400000 */
[C---:B------:R-:W-:Y:S01]  /*8d40*/  ISETP.GT.AND P1, PT, R5.reuse, 0x8, P4 ;  /* 0x000000080500780c */ /* 0x040fe20002724270 */
[-C--:B------:R-:W-:Y:S01]  /*8d50*/  FMUL R104, R104, R0.reuse ;  /* 0x0000000068687220 */ /* 0x080fe20000400000 */
[----:B------:R-:W-:Y:S01]  /*8d60*/  ISETP.GT.AND P0, PT, R5, RZ, P3 ;  /* 0x000000ff0500720c */ /* 0x000fe20001f04270 */
[----:B------:R-:W-:Y:S01]  /*8d70*/  FMUL R105, R105, R0 ;  /* 0x0000000069697220 */ /* 0x000fe20000400000 */
[----:B------:R-:W-:Y:S01]  /*8d80*/  F2FP.BF16.F32.PACK_AB R96, RZ, R96 ;  /* 0x00000060ff60723e */ /* 0x000fe200000010ff */
[-C--:B------:R-:W-:Y:S01]  /*8d90*/  FMUL R106, R106, R0.reuse ;  /* 0x000000006a6a7220 */ /* 0x080fe20000400000 */
[----:B------:R-:W-:Y:S01]  /*8da0*/  ISETP.GT.AND P2, PT, R7, 0x11, PT ;  /* 0x000000110700780c */ /* 0x000fe20003f44270 */
[-C--:B------:R-:W-:Y:S01]  /*8db0*/  FMUL R107, R107, R0.reuse ;  /* 0x000000006b6b7220 */ /* 0x080fe20000400000 */
[----:B------:R-:W-:Y:S01]  /*8dc0*/  F2FP.BF16.F32.PACK_AB R97, RZ, R97 ;  /* 0x00000061ff61723e */ /* 0x000fe200000010ff */
[----:B------:R-:W-:Y:S01]  /*8dd0*/  FMUL R108, R108, R0 ;  /* 0x000000006c6c7220 */ /* 0x000fe20000400000 */
[----:B------:R-:W-:Y:S01]  /*8de0*/  F2FP.BF16.F32.PACK_AB R98, RZ, R98 ;  /* 0x00000062ff62723e */ /* 0x000fe200000010ff */
[----:B------:R-:W-:Y:S01]  /*8df0*/  FMUL R109, R109, R0 ;  /* 0x000000006d6d7220 */ /* 0x000fe20000400000 */
[----:B------:R-:W-:Y:S01]  /*8e00*/  F2FP.BF16.F32.PACK_AB R99, RZ, R99 ;  /* 0x00000063ff63723e */ /* 0x000fe200000010ff */
[----:B------:R-:W-:Y:S01]  /*8e10*/  @P1 STG.E.U16 desc[UR12][R16.64+0x12], R95 ;  /* 0x0000125f10001986 */ /* 0x000fe2000c10150c */
[----:B------:R-:W-:Y:S01]  /*8e20*/  F2FP.BF16.F32.PACK_AB R100, RZ, R100 ;  /* 0x00000064ff64723e */ /* 0x000fe200000010ff */
[-C--:B------:R-:W-:Y:S01]  /*8e30*/  FMUL R110, R110, R0.reuse ;  /* 0x000000006e6e7220 */ /* 0x080fe20000400000 */
[----:B------:R-:W-:Y:S01]  /*8e40*/  ISETP.GT.AND P1, PT, R7, 0x19, PT ;  /* 0x000000190700780c */ /* 0x000fe20003f24270 */
[----:B------:R-:W-:Y:S01]  /*8e50*/  @P0 STG.E.U16 desc[UR12][R2.64+0x20], R96 ;  /* 0x0000206002000986 */ /* 0x000fe2000c10150c */
[----:B------:R-:W-:Y:S01]  /*8e60*/  ISETP.GT.AND P0, PT, R5, RZ, P2 ;  /* 0x000000ff0500720c */ /* 0x000fe20001704270 */
[-C--:B------:R-:W-:Y:S01]  /*8e70*/  FMUL R111, R111, R0.reuse ;  /* 0x000000006f6f7220 */ /* 0x080fe20000400000 */
[----:B------:R-:W-:Y:S01]  /*8e80*/  F2FP.BF16.F32.PACK_AB R101, RZ, R101 ;  /* 0x00000065ff65723e */ /* 0x000fe200000010ff */
[----:B------:R-:W-:Y:S01]  /*8e90*/  FMUL R112, R112, R0 ;  /* 0x0000000070707220 */ /* 0x000fe20000400000 */
[----:B------:R-:W-:Y:S01]  /*8ea0*/  F2FP.BF16.F32.PACK_AB R102, RZ, R102 ;  /* 0x00000066ff66723e */ /* 0x000fe200000010ff */
        /* <DEDUP_REMOVED lines=8> */
[----:B------:R-:W-:Y:S01]  /*8f30*/  @P0 STG.E.U16 desc[UR12][R2.64+0x22], R97 ;  /* 0x0000226102000986 */ /* 0x000fe2000c10150c */
[----:B------:R-:W-:Y:S01]  /*8f40*/  ISETP.GT.AND P0, PT, R5, 0x8, P3 ;  /* 0x000000080500780c */ /* 0x000fe20001f04270 */
        /* <DEDUP_REMOVED lines=15> */
[----:B------:R-:W-:Y:S01]  /*9040*/  ISETP.GT.AND P2, PT, R7, 0x18, PT ;  /* 0x000000180700780c */ /* 0x000fe20003f44270 */
        /* <DEDUP_REMOVED lines=8> */
[----:B------:R-:W-:Y:S01]  /*90d0*/  FMUL R128, R128, R0 ;  /* 0x0000000080807220 */ /* 0x000fe20000400000 */
[----:B------:R-:W-:Y:S01]  /*90e0*/  F2FP.BF16.F32.PACK_AB R117, RZ, R117 ;  /* 0x00000075ff75723e */ /* 0x000fe200000010ff */
[----:B------:R-:W-:Y:S01]  /*90f0*/  @P0 STG.E.U16 desc[UR12][R16.64+0x22], R99 ;  /* 0x0000226310000986 */ /* 0x000fe2000c10150c */
[----:B------:R-:W-:Y:S01]  /*9100*/  IADD3 R12, P0, R15, R2, RZ ;  /* 0x000000020f0c7210 */ /* 0x000fe20007f1e0ff */
[----:B------:R-:W-:Y:S01]  /*9110*/  FMUL R129, R129, R0 ;  /* 0x0000000081817220 */ /* 0x000fe20000400000 */
[----:B------:R-:W-:Y:S01]  /*9120*/  F2FP.BF16.F32.PACK_AB R118, RZ, R118 ;  /* 0x00000076ff76723e */ /* 0x000fe200000010ff */
[----:B------:R-:W-:Y:S01]  /*9130*/  FMUL R130, R130, R0 ;  /* 0x0000000082827220 */ /* 0x000fe20000400000 */
[----:B------:R-:W-:Y:S01]  /*9140*/  F2FP.BF16.F32.PACK_AB R119, RZ, R119 ;  /* 0x00000077ff77723e */ /* 0x000fe200000010ff */
[----:B------:R-:W-:Y:S01]  /*9150*/  IMAD.X R13, R13, 0x1, R3, P0 ;  /* 0x000000010d0d7824 */ /* 0x000fe200000e0603 */
[----:B------:R-:W-:Y:S01]  /*9160*/  IADD3 R14, P0, R159, R12, RZ ;  /* 0x0000000c9f0e7210 */ /* 0x000fe20007f1e0ff */
[----:B------:R-:W-:Y:S01]  /*9170*/  FMUL R131, R131, R0 ;  /* 0x0000000083837220 */ /* 0x000fe20000400000 */
[----:B------:R-:W-:Y:S01]  /*9180*/  F2FP.BF16.F32.PACK_AB R120, RZ, R120 ;  /* 0x00000078ff78723e */ /* 0x000fe200000010ff */
[-C--:B------:R-:W-:Y:S01]  /*9190*/  FMUL R132, R132, R0.reuse ;  /* 0x0000000084847220 */ /* 0x080fe20000400000 */
[----:B------:R-:W-:Y:S01]  /*91a0*/  F2FP.BF16.F32.PACK_AB R121, RZ, R121 ;  /* 0x00000079ff79723e */ /* 0x000fe200000010ff */
[----:B------:R-:W-:Y:S01]  /*91b0*/  IMAD.X R15, R11, 0x1, R13, P0 ;  /* 0x000000010b0f7824 */ /* 0x000fe200000e060d */
[----:B------:R-:W-:Y:S01]  /*91c0*/  ISETP.GT.AND P0, PT, R5, RZ, P2 ;  /* 0x000000ff0500720c */ /* 0x000fe20001704270 */
        /* <DEDUP_REMOVED lines=12> */
[----:B------:R-:W-:Y:S01]  /*9290*/  @P0 STG.E.U16 desc[UR12][R2.64+0x30], R100 ;  /* 0x0000306402000986 */ /* 0x000fe2000c10150c */
        /* <DEDUP_REMOVED lines=14> */
[----:B------:R-:W-:Y:S01]  /*9380*/  ISETP.GT.AND P0, PT, R5, 0x8, P2 ;  /* 0x000000080500780c */ /* 0x000fe20001704270 */
[-C--:B------:R-:W-:Y:S01]  /*9390*/  FMUL R145, R145, R0.reuse ;  /* 0x0000000091917220 */ /* 0x080fe20000400000 */
[----:B------:R-:W-:Y:S01]  /*93a0*/  ISETP.GT.AND P2, PT, R7, 0x20, PT ;  /* 0x000000200700780c */ /* 0x000fe20003f44270 */
        /* <DEDUP_REMOVED lines=24> */
[----:B------:R-:W-:Y:S01]  /*9530*/  @P0 STG.E.U16 desc[UR12][R16.64+0x32], R103 ;  /* 0x0000326710000986 */ /* 0x000fe2000c10150c */
[----:B------:R-:W-:Y:S01]  /*9540*/  ISETP.GT.AND P0, PT, R5, RZ, P2 ;  /* 0x000000ff0500720c */ /* 0x000fe20001704270 */
        /* <DEDUP_REMOVED lines=135> */
[----:B------:R-:W-:-:S02]  /*9dc0*/  F2FP.BF16.F32.PACK_AB R68, RZ, R68 ;  /* 0x00000044ff44723e */ /* 0x000fc400000010ff */
[----:B------:R-:W-:Y:S01]  /*9dd0*/  F2FP.BF16.F32.PACK_AB R69, RZ, R69 ;  /* 0x00000045ff45723e */ /* 0x000fe200000010ff */
[----:B------:R-:W-:Y:S01]  /*9de0*/  @P0 STG.E.U16 desc[UR12][R2.64+0x62], R113 ;  /* 0x0000627102000986 */ /* 0x000fe2000c10150c */
[----:B------:R-:W-:Y:S02]  /*9df0*/  ISETP.GT.AND P0, PT, R5, 0x8, P2 ;  /* 0x000000080500780c */ /* 0x000fe40001704270 */
[----:B------:R-:W-:Y:S02]  /*9e00*/  ISETP.GT.AND P2, PT, R7, 0x38, PT ;  /* 0x000000380700780c */ /* 0x000fe40003f44270 */
[----:B------:R-:W-:Y:S02]  /*9e10*/  F2FP.BF16.F32.PACK_AB R70, RZ, R70 ;  /* 0x00000046ff46723e */ /* 0x000fe400000010ff */
[----:B------:R-:W-:Y:S02]  /*9e20*/  F2FP.BF16.F32.PACK_AB R71, RZ, R71 ;  /* 0x00000047ff47723e */ /* 0x000fe400000010ff */
[----:B------:R-:W-:-:S02]  /*9e30*/  F2FP.BF16.F32.PACK_AB R72, RZ, R72 ;  /* 0x00000048ff48723e */ /* 0x000fc400000010ff */
[----:B------:R-:W-:Y:S02]  /*9e40*/  F2FP.BF16.F32.PACK_AB R73, RZ, R73 ;  /* 0x00000049ff49723e */ /* 0x000fe400000010ff */
[----:B------:R-:W-:Y:S01]  /*9e50*/  F2FP.BF16.F32.PACK_AB R74, RZ, R74 ;  /* 0x0000004aff4a723e */ /* 0x000fe200000010ff */
[----:B------:R-:W-:Y:S01]  /*9e60*/  @P0 STG.E.U16 desc[UR12][R16.64+0x60], R114 ;  /* 0x0000607210000986 */ /* 0x000fe2000c10150c */
[----:B------:R-:W-:Y:S02]  /*9e70*/  ISETP.GT.AND P0, PT, R5, 0x8, P1 ;  /* 0x000000080500780c */ /* 0x000fe40000f04270 */
[----:B------:R-:W-:Y:S02]  /*9e80*/  ISETP.GT.AND P1, PT, R7, 0x39, PT ;  /* 0x000000390700780c */ /* 0x000fe40003f24270 */
[----:B------:R-:W-:Y:S02]  /*9e90*/  F2FP.BF16.F32.PACK_AB R75, RZ, R75 ;  /* 0x0000004bff4b723e */ /* 0x000fe400000010ff */
[----:B------:R-:W-:-:S02]  /*9ea0*/  F2FP.BF16.F32.PACK_AB R76, RZ, R76 ;  /* 0x0000004cff4c723e */ /* 0x000fc400000010ff */
[----:B------:R-:W-:Y:S02]  /*9eb0*/  F2FP.BF16.F32.PACK_AB R77, RZ, R77 ;  /* 0x0000004dff4d723e */ /* 0x000fe400000010ff */
[----:B------:R-:W-:Y:S02]  /*9ec0*/  F2FP.BF16.F32.PACK_AB R78, RZ, R78 ;  /* 0x0000004eff4e723e */ /* 0x000fe400000010ff */
[----:B------:R-:W-:Y:S01]  /*9ed0*/  F2FP.BF16.F32.PACK_AB R79, RZ, R79 ;  /* 0x0000004fff4f723e */ /* 0x000fe200000010ff */
[----:B------:R-:W-:Y:S01]  /*9ee0*/  @P0 STG.E.U16 desc[UR12][R16.64+0x62], R115 ;  /* 0x0000627310000986 */ /* 0x000fe2000c10150c */
[----:B------:R-:W-:Y:S02]  /*9ef0*/  ISETP.GT.AND P0, PT, R5, RZ, P2 ;  /* 0x000000ff0500720c */ /* 0x000fe40001704270 */
[----:B------:R-:W-:Y:S02]  /*9f00*/  F2FP.BF16.F32.PACK_AB R80, RZ, R80 ;  /* 0x00000050ff50723e */ /* 0x000fe400000010ff */
[----:B------:R-:W-:-:S02]  /*9f10*/  F2FP.BF16.F32.PACK_AB R81, RZ, R81 ;  /* 0x00000051ff51723e */ /* 0x000fc400000010ff */
[----:B------:R-:W-:Y:S02]  /*9f20*/  F2FP.BF16.F32.PACK_AB R82, RZ, R82 ;  /* 0x00000052ff52723e */ /* 0x000fe400000010ff */
[----:B------:R-:W-:Y:S02]  /*9f30*/  F2FP.BF16.F32.PACK_AB R83, RZ, R83 ;  /* 0x00000053ff53723e */ /* 0x000fe400000010ff */
[----:B------:R-:W-:Y:S02]  /*9f40*/  F2FP.BF16.F32.PACK_AB R84, RZ, R84 ;  /* 0x00000054ff54723e */ /* 0x000fe400000010ff */
[----:B------:R-:W-:Y:S01]  /*9f50*/  F2FP.BF16.F32.PACK_AB R85, RZ, R85 ;  /* 0x00000055ff55723e */ /* 0x000fe200000010ff */
[----:B------:R-:W-:Y:S01]  /*9f60*/  @P0 STG.E.U16 desc[UR12][R2.64+0x70], R116 ;  /* 0x0000707402000986 */ /* 0x000fe2000c10150c */
[----:B------:R-:W-:Y:S02]  /*9f70*/  ISETP.GT.AND P0, PT, R5, RZ, P1 ;  /* 0x000000ff0500720c */ /* 0x000fe40000f04270 */
[----:B------:R-:W-:-:S11]  /*9f80*/  F2FP.BF16.F32.PACK_AB R86, RZ, R86 ;  /* 0x00000056ff56723e */ /* 0x000fd600000010ff */
[----:B------:R-:W-:Y:S01]  /*9f90*/  @P0 STG.E.U16 desc[UR12][R2.64+0x72], R117 ;  /* 0x0000727502000986 */ /* 0x000fe2000c10150c */
[----:B------:R-:W-:Y:S02]  /*9fa0*/  ISETP.GT.AND P0, PT, R5, 0x8, P2 ;  /* 0x000000080500780c */ /* 0x000fe40001704270 */
[----:B------:R-:W-:-:S11]  /*9fb0*/  ISETP.GT.AND P2, PT, R7, 0x40, PT ;  /* 0x000000400700780c */ /* 0x000fd60003f44270 */
[----:B------:R-:W-:Y:S01]  /*9fc0*/  @P0 STG.E.U16 desc[UR12][R16.64+0x70], R118 ;  /* 0x0000707610000986 */ /* 0x000fe2000c10150c */
[----:B------:R-:W-:Y:S02]  /*9fd0*/  ISETP.GT.AND P0, PT, R5, 0x8, P1 ;  /* 0x000000080500780c */ /* 0x000fe40000f04270 */
[----:B------:R-:W-:-:S11]  /*9fe0*/  ISETP.GT.AND P1, PT, R7, 0x41, PT ;  /* 0x000000410700780c */ /* 0x000fd60003f24270 */
[----:B------:R-:W-:Y:S01]  /*9ff0*/  @P0 STG.E.U16 desc[UR12][R16.64+0x72], R119 ;  /* 0x0000727710000986 */ /* 0x000fe2000c10150c */
[----:B------:R-:W-:-:S13]  /*a000*/  ISETP.GT.AND P0, PT, R5, RZ, P2 ;  /* 0x000000ff0500720c */ /* 0x000fda0001704270 */
[----:B------:R-:W-:Y:S01]  /*a010*/  @P0 STG.E.U16 desc[UR12][R2.64+0x80], R120 ;  /* 0x0000807802000986 */ /* 0x000fe2000c10150c */
[----:B------:R-:W-:-:S13]  /*a020*/  ISETP.GT.AND P0, PT, R5, RZ, P1 ;  /* 0x000000ff0500720c */ /* 0x000fda0000f04270 */
        /* <DEDUP_REMOVED lines=51> */
[----:B------:R-:W-:-:S13]  /*a360*/  ISETP.GT.AND P0, PT, R5, 0x8, P1 ;  /* 0x000000080500780c */ /* 0x000fda0000f04270 */
[----:B------:R-:W-:Y:S01]  /*a370*/  @P0 STG.E.U16 desc[UR12][R16.64+0xd0], R142 ;  /* 0x0000d08e10000986 */ /* 0x000fe2000c10150c */
[----:B------:R-:W-:-:S13]  /*a380*/  ISETP.GT.AND P0, PT, R5, 0x8, P3 ;  /* 0x000000080500780c */ /* 0x000fda0001f04270 */
[----:B------:R-:W-:Y:S01]  /*a390*/  @P0 STG.E.U16 desc[UR12][R16.64+0xd2], R143 ;  /* 0x0000d28f10000986 */ /* 0x000fe2000c10150c */
[----:B------:R-:W-:-:S04]  /*a3a0*/  ISETP.GT.AND P0, PT, R7, 0x70, PT ;  /* 0x000000700700780c */ /* 0x000fc80003f04270 */
        /* <DEDUP_REMOVED lines=8> */
[----:B------:R-:W-:-:S13]  /*a430*/  ISETP.GT.AND P1, PT, R5, RZ, P2 ;  /* 0x000000ff0500720c */ /* 0x000fda0001724270 */
[----:B------:R-:W-:Y:S01]  /*a440*/  @P1 STG.E.U16 desc[UR12][R2.64+0xf0], R148 ;  /* 0x0000f09402001986 */ /* 0x000fe2000c10150c */
[----:B------:R-:W-:-:S04]  /*a450*/  ISETP.GT.AND P1, PT, R7, 0x79, PT ;  /* 0x000000790700780c */ /* 0x000fc80003f24270 */
[----:B------:R-:W-:-:S13]  /*a460*/  ISETP.GT.AND P6, PT, R5, RZ, P1 ;  /* 0x000000ff0500720c */ /* 0x000fda0000fc4270 */
[----:B------:R0:W-:Y:S01]  /*a470*/  @P6 STG.E.U16 desc[UR12][R2.64+0xf2], R149 ;  /* 0x0000f29502006986 */ /* 0x0001e2000c10150c */
[----:B------:R-:W-:-:S13]  /*a480*/  ISETP.GT.AND P6, PT, R5, 0x8, P2 ;  /* 0x000000080500780c */ /* 0x000fda00017c4270 */
[----:B0-----:R-:W-:Y:S02]  /*a490*/  @P6 IMAD.MOV.U32 R2, RZ, RZ, R16 ;  /* 0x000000ffff026224 */ /* 0x001fe400078e0010 */
[----:B------:R-:W-:-:S05]  /*a4a0*/  @P6 IMAD.MOV.U32 R3, RZ, RZ, R17 ;  /* 0x000000ffff036224 */ /* 0x000fca00078e0011 */
[----:B------:R0:W-:Y:S01]  /*a4b0*/  @P6 STG.E.U16 desc[UR12][R2.64+0xf0], R150 ;  /* 0x0000f09602006986 */ /* 0x0001e2000c10150c */
[----:B------:R-:W-:-:S13]  /*a4c0*/  ISETP.GT.AND P6, PT, R5, 0x8, P1 ;  /* 0x000000080500780c */ /* 0x000fda0000fc4270 */
[----:B------:R-:W-:Y:S01]  /*a4d0*/  @P6 STG.E.U16 desc[UR12][R16.64+0xf2], R151 ;  /* 0x0000f29710006986 */ /* 0x000fe2000c10150c */
[----:B------:R-:W-:-:S05]  /*a4e0*/  IADD3 R10, P6, R159, R12, RZ ;  /* 0x0000000c9f0a7210 */ /* 0x000fca0007fde0ff */
[----:B------:R-:W-:Y:S01]  /*a4f0*/  IMAD.X R11, R11, 0x1, R13, P6 ;  /* 0x000000010b0b7824 */ /* 0x000fe200030e060d */
[C---:B------:R-:W-:Y:S02]  /*a500*/  ISETP.GT.AND P6, PT, R5.reuse, 0x40, P5 ;  /* 0x000000400500780c */ /* 0x040fe40002fc4270 */
[----:B------:R-:W-:-:S11]  /*a510*/  ISETP.GT.AND P5, PT, R5, 0x48, P5 ;  /* 0x000000480500780c */ /* 0x000fd60002fa4270 */
[----:B------:R-:W-:Y:S01]  /*a520*/  @P6 STG.E.U16 desc[UR12][R12.64], R24 ;  /* 0x000000180c006986 */ /* 0x000fe2000c10150c */
[----:B------:R-:W-:-:S04]  /*a530*/  ISETP.GT.AND P6, PT, R7, 0x1, PT ;  /* 0x000000010700780c */ /* 0x000fc80003fc4270 */
[----:B------:R-:W-:-:S13]  /*a540*/  ISETP.GT.AND P6, PT, R5, 0x40, P6 ;  /* 0x000000400500780c */ /* 0x000fda00037c4270 */
[----:B------:R-:W-:Y:S01]  /*a550*/  @P6 STG.E.U16 desc[UR12][R12.64+0x2], R25 ;  /* 0x000002190c006986 */ /* 0x000fe2000c10150c */
[----:B------:R-:W-:-:S03]  /*a560*/  ISETP.GT.AND P6, PT, R7, 0x1, PT ;  /* 0x000000010700780c */ /* 0x000fc60003fc4270 */
[----:B------:R-:W-:Y:S01]  /*a570*/  @P5 STG.E.U16 desc[UR12][R14.64], R26 ;  /* 0x0000001a0e005986 */ /* 0x000fe2000c10150c */
[----:B------:R-:W-:Y:S02]  /*a580*/  ISETP.GT.AND P5, PT, R5, 0x48, P6 ;  /* 0x000000480500780c */ /* 0x000fe400037a4270 */
[----:B------:R-:W-:-:S11]  /*a590*/  ISETP.GT.AND P6, PT, R7, 0x8, PT ;  /* 0x000000080700780c */ /* 0x000fd60003fc4270 */
[----:B------:R-:W-:Y:S01]  /*a5a0*/  @P5 STG.E.U16 desc[UR12][R14.64+0x2], R27 ;  /* 0x0000021b0e005986 */ /* 0x000fe2000c10150c */
[----:B------:R-:W-:Y:S02]  /*a5b0*/  ISETP.GT.AND P5, PT, R5, 0x40, P6 ;  /* 0x000000400500780c */ /* 0x000fe400037a4270 */
[----:B------:R-:W-:-:S11]  /*a5c0*/  ISETP.GT.AND P6, PT, R7, 0x9, PT ;  /* 0x000000090700780c */ /* 0x000fd60003fc4270 */
[----:B------:R-:W-:Y:S01]  /*a5d0*/  @P5 STG.E.U16 desc[UR12][R12.64+0x10], R28 ;  /* 0x0000101c0c005986 */ /* 0x000fe2000c10150c */
[----:B------:R-:W-:-:S13]  /*a5e0*/  ISETP.GT.AND P5, PT, R5, 0x40, P6 ;  /* 0x000000400500780c */ /* 0x000fda00037a4270 */
[----:B------:R-:W-:Y:S01]  /*a5f0*/  @P5 STG.E.U16 desc[UR12][R12.64+0x12], R29 ;  /* 0x0000121d0c005986 */ /* 0x000fe2000c10150c */
[----:B------:R-:W-:-:S04]  /*a600*/  ISETP.GT.AND P5, PT, R7, 0x8, PT ;  /* 0x000000080700780c */ /* 0x000fc80003fa4270 */
[----:B------:R-:W-:-:S13]  /*a610*/  ISETP.GT.AND P5, PT, R5, 0x48, P5 ;  /* 0x000000480500780c */ /* 0x000fda0002fa4270 */
        /* <DEDUP_REMOVED lines=11> */
[----:B0-----:R-:W-:Y:S02]  /*a6d0*/  @P5 IMAD.MOV.U32 R2, RZ, RZ, R8 ;  /* 0x000000ffff025224 */ /* 0x001fe400078e0008 */
[----:B------:R-:W-:-:S05]  /*a6e0*/  @P5 IMAD.MOV.U32 R3, RZ, RZ, R9 ;  /* 0x000000ffff035224 */ /* 0x000fca00078e0009 */
[----:B------:R0:W-:Y:S01]  /*a6f0*/  @P5 STG.E.U16 desc[UR12][R2.64+0x20], R34 ;  /* 0x0000202202005986 */ /* 0x0001e2000c10150c */
[----:B------:R-:W-:Y:S02]  /*a700*/  ISETP.GT.AND P5, PT, R5, 0x48, P6 ;  /* 0x000000480500780c */ /* 0x000fe400037a4270 */
[----:B------:R-:W-:-:S11]  /*a710*/  ISETP.GT.AND P6, PT, R7, 0x18, PT ;  /* 0x000000180700780c */ /* 0x000fd60003fc4270 */
[----:B0-----:R-:W-:Y:S02]  /*a720*/  @P5 IMAD.MOV.U32 R2, RZ, RZ, R8 ;  /* 0x000000ffff025224 */ /* 0x001fe400078e0008 */
[----:B------:R-:W-:-:S05]  /*a730*/  @P5 IMAD.MOV.U32 R3, RZ, RZ, R9 ;  /* 0x000000ffff035224 */ /* 0x000fca00078e0009 */
[----:B------:R0:W-:Y:S01]  /*a740*/  @P5 STG.E.U16 desc[UR12][R2.64+0x22], R35 ;  /* 0x0000222302005986 */ /* 0x0001e2000c10150c */
        /* <DEDUP_REMOVED lines=150> */
[----:B------:R-:W-:-:S13]  /*b0b0*/  ISETP.GT.AND P5, PT, R5, 0x40, P6 ;  /* 0x000000400500780c */ /* 0x000fda00037a4270 */
[----:B------:R-:W-:Y:S01]  /*b0c0*/  @P5 STG.E.U16 desc[UR12][R12.64+0xd0], R76 ;  /* 0x0000d04c0c005986 */ /* 0x000fe2000c10150c */
[C---:B------:R-:W-:Y:S02]  /*b0d0*/  ISETP.GT.AND P5, PT, R5.reuse, 0x40, P3 ;  /* 0x000000400500780c */ /* 0x040fe40001fa4270 */
[----:B------:R-:W-:-:S11]  /*b0e0*/  ISETP.GT.AND P3, PT, R5, 0x48, P3 ;  /* 0x000000480500780c */ /* 0x000fd60001f64270 */
[----:B------:R-:W-:Y:S01]  /*b0f0*/  @P5 STG.E.U16 desc[UR12][R12.64+0xd2], R77 ;  /* 0x0000d24d0c005986 */ /* 0x000fe2000c10150c */
[C---:B------:R-:W-:Y:S02]  /*b100*/  ISETP.GT.AND P5, PT, R5.reuse, 0x48, P6 ;  /* 0x000000480500780c */ /* 0x040fe400037a4270 */
[C---:B------:R-:W-:Y:S02]  /*b110*/  ISETP.GT.AND P6, PT, R5.reuse, 0x40, P0 ;  /* 0x000000400500780c */ /* 0x040fe400007c4270 */
[----:B------:R-:W-:-:S09]  /*b120*/  ISETP.GT.AND P0, PT, R5, 0x48, P0 ;  /* 0x000000480500780c */ /* 0x000fd20000704270 */
[----:B0-----:R-:W-:Y:S02]  /*b130*/  @P5 IMAD.MOV.U32 R2, RZ, RZ, R8 ;  /* 0x000000ffff025224 */ /* 0x001fe400078e0008 */
[----:B------:R-:W-:-:S05]  /*b140*/  @P5 IMAD.MOV.U32 R3, RZ, RZ, R9 ;  /* 0x000000ffff035224 */ /* 0x000fca00078e0009 */
[----:B------:R0:W-:Y:S01]  /*b150*/  @P5 STG.E.U16 desc[UR12][R2.64+0xd0], R78 ;  /* 0x0000d04e02005986 */ /* 0x0001e2000c10150c */
[C---:B------:R-:W-:Y:S02]  /*b160*/  ISETP.GT.AND P5, PT, R5.reuse, 0x40, P4 ;  /* 0x000000400500780c */ /* 0x040fe400027a4270 */
[----:B------:R-:W-:Y:S01]  /*b170*/  ISETP.GT.AND P4, PT, R5, 0x48, P4 ;  /* 0x000000480500780c */ /* 0x000fe20002784270 */
[----:B0-----:R-:W-:Y:S02]  /*b180*/  @P3 IMAD.MOV.U32 R2, RZ, RZ, R8 ;  /* 0x000000ffff023224 */ /* 0x001fe400078e0008 */
[----:B------:R-:W-:-:S05]  /*b190*/  @P3 IMAD.MOV.U32 R3, RZ, RZ, R9 ;  /* 0x000000ffff033224 */ /* 0x000fca00078e0009 */
[----:B------:R0:W-:Y:S01]  /*b1a0*/  @P3 STG.E.U16 desc[UR12][R2.64+0xd2], R79 ;  /* 0x0000d24f02003986 */ /* 0x0001e2000c10150c */
[C---:B------:R-:W-:Y:S02]  /*b1b0*/  ISETP.GT.AND P3, PT, R5.reuse, 0x40, P1 ;  /* 0x000000400500780c */ /* 0x040fe40000f64270 */
[C---:B------:R-:W-:Y:S01]  /*b1c0*/  ISETP.GT.AND P1, PT, R5.reuse, 0x48, P1 ;  /* 0x000000480500780c */ /* 0x040fe20000f24270 */
[----:B------:R-:W-:Y:S01]  /*b1d0*/  @P6 STG.E.U16 desc[UR12][R12.64+0xe0], R80 ;  /* 0x0000e0500c006986 */ /* 0x000fe2000c10150c */
[C---:B------:R-:W-:Y:S02]  /*b1e0*/  ISETP.GT.AND P6, PT, R5.reuse, 0x40, P2 ;  /* 0x000000400500780c */ /* 0x040fe400017c4270 */
[----:B------:R-:W-:Y:S01]  /*b1f0*/  ISETP.GT.AND P2, PT, R5, 0x48, P2 ;  /* 0x000000480500780c */ /* 0x000fe20001744270 */
[----:B------:R-:W-:Y:S01]  /*b200*/  @P5 STG.E.U16 desc[UR12][R12.64+0xe2], R81 ;  /* 0x0000e2510c005986 */ /* 0x000fe2000c10150c */
[----:B0-----:R-:W-:Y:S02]  /*b210*/  @P0 IMAD.MOV.U32 R2, RZ, RZ, R8 ;  /* 0x000000ffff020224 */ /* 0x001fe400078e0008 */
[----:B------:R-:W-:-:S05]  /*b220*/  @P0 IMAD.MOV.U32 R3, RZ, RZ, R9 ;  /* 0x000000ffff030224 */ /* 0x000fca00078e0009 */
[----:B------:R0:W-:Y:S02]  /*b230*/  @P0 STG.E.U16 desc[UR12][R2.64+0xe0], R82 ;  /* 0x0000e05202000986 */ /* 0x0001e4000c10150c */
[----:B0-----:R-:W-:Y:S02]  /*b240*/  @P4 IMAD.MOV.U32 R2, RZ, RZ, R8 ;  /* 0x000000ffff024224 */ /* 0x001fe400078e0008 */
[----:B------:R-:W-:-:S05]  /*b250*/  @P4 IMAD.MOV.U32 R3, RZ, RZ, R9 ;  /* 0x000000ffff034224 */ /* 0x000fca00078e0009 */
[----:B------:R0:W-:Y:S04]  /*b260*/  @P4 STG.E.U16 desc[UR12][R2.64+0xe2], R83 ;  /* 0x0000e25302004986 */ /* 0x0001e8000c10150c */
[----:B------:R1:W-:Y:S04]  /*b270*/  @P6 STG.E.U16 desc[UR12][R12.64+0xf0], R84 ;  /* 0x0000f0540c006986 */ /* 0x0003e8000c10150c */
[----:B------:R1:W-:Y:S01]  /*b280*/  @P3 STG.E.U16 desc[UR12][R12.64+0xf2], R85 ;  /* 0x0000f2550c003986 */ /* 0x0003e2000c10150c */
[----:B0-----:R-:W-:Y:S02]  /*b290*/  @P2 IMAD.MOV.U32 R2, RZ, RZ, R8 ;  /* 0x000000ffff022224 */ /* 0x001fe400078e0008 */
[----:B------:R-:W-:-:S05]  /*b2a0*/  @P2 IMAD.MOV.U32 R3, RZ, RZ, R9 ;  /* 0x000000ffff032224 */ /* 0x000fca00078e0009 */
[----:B------:R1:W-:Y:S01]  /*b2b0*/  @P2 STG.E.U16 desc[UR12][R2.64+0xf0], R86 ;  /* 0x0000f05602002986 */ /* 0x0003e2000c10150c */
[----:B------:R-:W-:Y:S05]  /*b2c0*/  @!P1 EXIT ;  /* 0x000000000000994d */ /* 0x000fea0003800000 */
[----:B------:R-:W-:-:S05]  /*b2d0*/  F2FP.BF16.F32.PACK_AB R0, RZ, R0 ;  /* 0x00000000ff00723e */ /* 0x000fca00000010ff */
[----:B------:R-:W-:Y:S01]  /*b2e0*/  STG.E.U16 desc[UR12][R8.64+0xf2], R0 ;  /* 0x0000f20008007986 */ /* 0x000fe2000c10150c */
[----:B------:R-:W-:Y:S05]  /*b2f0*/  EXIT ;  /* 0x000000000000794d */ /* 0x000fea0003800000 */
.L_x_13:
[----:B------:R-:W-:-:S13]  /*b300*/  ISETP.NE.AND P0, PT, R10, RZ, PT ;  /* 0x000000ff0a00720c */ /* 0x000fda0003f05270 */
[----:B------:R-:W-:Y:S05]  /*b310*/  @P0 EXIT ;  /* 0x000000000000094d */ /* 0x000fea0003800000 */
[----:B------:R-:W-:Y:S01]  /*b320*/  ELECT P0, URZ, PT ;  /* 0x00000000003f782f */ /* 0x000fe20003800000 */
[----:B------:R-:W-:-:S12]  /*b330*/  BSSY B0, `(.L_x_278) ;  /* 0x000007d000007945 */ /* 0x000fd80003800000 */
[----:B------:R-:W-:Y:S05]  /*b340*/  @!P0 BRA `(.L_x_279) ;  /* 0x0000000400ec8947 */ /* 0x000fea0003800000 */
[----:B------:R-:W-:-:S13]  /*b350*/  ISETP.GE.AND P0, PT, R12, 0x1, PT ;  /* 0x000000010c00780c */ /* 0x000fda0003f06270 */
[----:B------:R-:W-:Y:S05]  /*b360*/  @!P0 BRA `(.L_x_279) ;  /* 0x0000000400e48947 */ /* 0x000fea0003800000 */
[----:B------:R-:W0:Y:S01]  /*b370*/  S2R R6, SR_CgaCtaId ;  /* 0x0000000000067919 */ /* 0x000e220000008800 */
[----:B---3-5:R-:W1:Y:S01]  /*b380*/  LDC.64 R2, c[0x0][0x4d8] ;  /* 0x00013600ff027b82 */ /* 0x028e620000000a00 */
[----:B------:R-:W-:Y:S01]  /*b390*/  LOP3.LUT P0, RZ, R13, 0x1f, RZ, 0xc0, !PT ;  /* 0x0000001f0dff7812 */ /* 0x000fe2000780c0ff */
[----:B------:R-:W-:Y:S01]  /*b3a0*/  IMAD.SHL.U32 R14, R14, 0x80, RZ ;  /* 0x000000800e0e7824 */ /* 0x000fe200078e00ff */
[----:B------:R-:W-:Y:S01]  /*b3b0*/  ULDC.64 UR4, c[0x0][0x4b0] ;  /* 0x00012c0000047ab9 */ /* 0x000fe20000000a00 */
[----:B------:R-:W-:Y:S01]  /*b3c0*/  IMAD.SHL.U32 R11, R7, 0x80, RZ ;  /* 0x00000080070b7824 */ /* 0x000fe200078e00ff */
[C---:B------:R-:W-:Y:S01]  /*b3d0*/  ISETP.NE.AND P2, PT, R18.reuse, RZ, PT ;  /* 0x000000ff1200720c */ /* 0x040fe20003f45270 */
[----:B------:R-:W-:Y:S01]  /*b3e0*/  IMAD.MOV.U32 R7, RZ, RZ, RZ ;  /* 0x000000ffff077224 */ /* 0x000fe200078e00ff */
[----:B------:R-:W-:Y:S01]  /*b3f0*/  ISETP.NE.OR P0, PT, R18, RZ, !P0 ;  /* 0x000000ff1200720c */ /* 0x000fe20004705670 */
[----:B------:R-:W-:Y:S01]  /*b400*/  IMAD.MOV.U32 R16, RZ, RZ, RZ ;  /* 0x000000ffff107224 */ /* 0x000fe200078e00ff */
[----:B------:R-:W-:Y:S01]  /*b410*/  LOP3.LUT R15, R5, 0x2, RZ, 0xfc, !PT ;  /* 0x00000002050f7812 */ /* 0x000fe200078efcff */
[----:B------:R-:W-:-:S02]  /*b420*/  VIADD R13, R14, 0x40 ;  /* 0x000000400e0d7836 */ /* 0x000fc40000000000 */
[----:B------:R-:W-:Y:S02]  /*b430*/  VIADD R17, R11, 0x40 ;  /* 0x000000400b117836 */ /* 0x000fe40000000000 */
[----:B-1----:R-:W-:Y:S02]  /*b440*/  IMAD R23, R23, UR4, R2 ;  /* 0x0000000417177c24 */ /* 0x002fe4000f8e0202 */
[----:B------:R-:W-:Y:S02]  /*b450*/  IMAD R10, R4, UR5, R3 ;  /* 0x00000005040a7c24 */ /* 0x000fe4000f8e0203 */
[----:B------:R-:W-:Y:S02]  /*b460*/  IMAD.MOV.U32 R3, RZ, RZ, 0x1 ;  /* 0x00000001ff037424 */ /* 0x000fe400078e00ff */
[----:B------:R-:W-:Y:S02]  /*b470*/  IMAD.MOV.U32 R4, RZ, RZ, R8 ;  /* 0x000000ffff047224 */ /* 0x000fe400078e0008 */
[----:B0-----:R-:W-:-:S02]  /*b480*/  IMAD.SHL.U32 R0, R6, 0x800, RZ ;  /* 0x0000080006007824 */ /* 0x001fc400078e00ff */
[----:B------:R-:W-:-:S03]  /*b490*/  IMAD.SHL.U32 R2, R6, 0x20, RZ ;  /* 0x0000002006027824 */ /* 0x000fc600078e00ff */
[----:B------:R-:W-:-:S07]  /*b4a0*/  LOP3.LUT R0, R0, 0x800, RZ, 0xc0, !PT ;  /* 0x0000080000007812 */ /* 0x000fce00078ec0ff */
.L_x_283:
[----:B------:R-:W0:Y:S01]  /*b4b0*/  S2R R9, SR_CgaCtaId ;  /* 0x0000000000097919 */ /* 0x000e220000008800 */
[----:B------:R-:W-:-:S04]  /*b4c0*/  MOV R6, 0x400 ;  /* 0x0000040000067802 */ /* 0x000fc80000000f00 */
[----:B0-----:R-:W-:Y:S02]  /*b4d0*/  LEA R12, R9, R6, 0x18 ;  /* 0x00000006090c7211 */ /* 0x001fe400078ec0ff */
[----:B------:R-:W-:-:S03]  /*b4e0*/  SHF.L.U32 R6, R3, 0x1f, RZ ;  /* 0x0000001f03067819 */ /* 0x000fc600000006ff */
[----:B------:R-:W-:-:S07]  /*b4f0*/  IMAD R9, R7, 0x8, R12 ;  /* 0x0000000807097824 */ /* 0x000fce00078e020c */
.L_x_280:
[----:B0-----:R0:W1:Y:S02]  /*b500*/  SYNCS.PHASECHK.TRANS64.TRYWAIT P1, [R9+URZ+0x38038], R6 ;  /* 0x03803806090075a7 */ /* 0x001064000802017f */
[----:B-1----:R-:W-:Y:S05]  /*b510*/  @!P1 NANOSLEEP.SYNCS 0x989680 ;  /* 0x009896800000995d */ /* 0x002fea0003900000 */
[----:B------:R-:W1:Y:S02]  /*b520*/  @!P1 SYNCS.PHASECHK.TRANS64 P1, [R9+URZ+0x38038], R6 ;  /* 0x03803806090095a7 */ /* 0x000e64000802007f */
[----:B-1----:R-:W-:Y:S05]  /*b530*/  @!P1 BRA `(.L_x_280) ;  /* 0xfffffffc00f09947 */ /* 0x002fea000383ffff */
[----:B0-----:R-:W0:Y:S02]  /*b540*/  @!P2 LDC R6, c[0x0][0x500] ;  /* 0x00014000ff06ab82 */ /* 0x001e240000000800 */
[----:B0-----:R0:W-:Y:S02]  /*b550*/  @!P2 SYNCS.ARRIVE.TRANS64 RZ, [R9+URZ+0x38000], R6 ;  /* 0x0380000609ffa9a7 */ /* 0x0011e4000800003f */
[----:B0-----:R-:W-:-:S04]  /*b560*/  PRMT R6, R15, 0x9910, RZ ;  /* 0x000099100f067816 */ /* 0x001fc800000000ff */
[----:B------:R-:W-:-:S13]  /*b570*/  ISETP.NE.AND P1, PT, R6, 0x2, PT ;  /* 0x000000020600780c */ /* 0x000fda0003f25270 */
[----:B------:R-:W-:Y:S05]  /*b580*/  @P1 BRA `(.L_x_281) ;  /* 0x0000000000041947 */ /* 0x000fea0003800000 */
[----:B------:R-:W-:Y:S01]  /*b590*/  BPT.TRAP 0x1 ;  /* 0x000000040000795c */ /* 0x000fe20000300000 */
.L_x_281:
[----:B------:R-:W-:Y:S05]  /*b5a0*/  @P0 BRA `(.L_x_282) ;  /* 0x0000000000040947 */ /* 0x000fea0003800000 */
[----:B------:R-:W-:Y:S01]  /*b5b0*/  BPT.TRAP 0x1 ;  /* 0x000000040000795c */ /* 0x000fe20000300000 */
.L_x_282:
[----:B------:R-:W-:Y:S01]  /*b5c0*/  R2UR UR7, R16 ;  /* 0x00000000100772ca */ /* 0x000fe200000e0000 */
[----:B------:R-:W-:Y:S01]  /*b5d0*/  ULDC UR17, c[0x0][0x48c] ;  /* 0x0001230000117ab9 */ /* 0x000fe20000000800 */
[----:B------:R-:W-:Y:S01]  /*b5e0*/  R2UR UR26, R2 ;  /* 0x00000000021a72ca */ /* 0x000fe200000e0000 */
[----:B------:R-:W-:Y:S01]  /*b5f0*/  UISETP.NE.AND UP0, UPT, UR17, 0x1, UPT ;  /* 0x000000011100788c */ /* 0x000fe2000bf05270 */
[----:B------:R-:W-:Y:S01]  /*b600*/  IMAD R6, R7, 0x2000, R0 ;  /* 0x0000200007067824 */ /* 0x000fe200078e0200 */
[----:B------:R-:W-:Y:S01]  /*b610*/  R2UR UR6, R12 ;  /* 0x000000000c0672ca */ /* 0x000fe200000e0000 */
[----:B------:R-:W-:Y:S01]  /*b620*/  ULDC.64 UR18, c[0x0][0x198] ;  /* 0x0000660000127ab9 */ /* 0x000fe20000000a00 */
[----:B------:R-:W-:Y:S01]  /*b630*/  ULDC.64 UR30, c[0x0][0x4b8] ;  /* 0x00012e00001e7ab9 */ /* 0x000fe20000000a00 */
[----:B------:R-:W-:Y:S01]  /*b640*/  IMAD R6, R6, 0x2, R12 ;  /* 0x0000000206067824 */ /* 0x000fe200078e020c */
[----:B------:R-:W-:Y:S01]  /*b650*/  UIADD3 UR34, UP2, UR18, 0x1f0, URZ ;  /* 0x000001f012227890 */ /* 0x000fe2000ff5e03f */
[----:B------:R-:W-:Y:S01]  /*b660*/  ISETP.GT.AND P3, PT, R4, 0x1, PT ;  /* 0x000000010400780c */ /* 0x000fe20003f64270 */
[----:B------:R-:W-:Y:S01]  /*b670*/  ULDC.64 UR28, c[0x0][0x4d0] ;  /* 0x00013400001c7ab9 */ /* 0x000fe20000000a00 */
[----:B------:R-:W-:Y:S01]  /*b680*/  UMOV UR22, 0x0 ;  /* 0x0000000000167882 */ /* 0x000fe20000000000 */
[----:B------:R-:W-:Y:S01]  /*b690*/  USHF.L.U32 UR7, UR7, 0x6, URZ ;  /* 0x0000000607077899 */ /* 0x000fe2000800063f */
[----:B------:R-:W-:Y:S01]  /*b6a0*/  R2UR UR8, R6 ;  /* 0x00000000060872ca */ /* 0x000fe200000e0000 */
[----:B------:R-:W-:Y:S01]  /*b6b0*/  @UP0 ULDC.64 UR14, c[0x0][0x490] ;  /* 0x00012400000e0ab9 */ /* 0x000fe20000000a00 */
[----:B------:R-:W-:Y:S01]  /*b6c0*/  @UP0 ULDC.64 UR10, c[0x0][0x490] ;  /* 0x00012400000a0ab9 */ /* 0x000fe20000000a00 */
[----:B------:R-:W-:Y:S01]  /*b6d0*/  ULOP3.LUT UR26, UR7, 0x20, UR26, 0xf8, !UPT ;  /* 0x00000020071a7892 */ /* 0x000fe2000f8ef81a */
[----:B------:R-:W-:Y:S01]  /*b6e0*/  PRMT R6, R23, 0x40, R10 ;  /* 0x0000004017067816 */ /* 0x000fe2000000000a */
[----:B------:R-:W-:Y:S01]  /*b6f0*/  UIADD3.X UR35, URZ, UR19, URZ, UP2, !UPT ;  /* 0x000000133f237290 */ /* 0x000fe200097fe43f */
[----:B------:R-:W-:Y:S01]  /*b700*/  VIADD R4, R4, 0xffffffff ;  /* 0xffffffff04047836 */ /* 0x000fe20000000000 */
[----:B------:R-:W-:Y:S01]  /*b710*/  UIMAD.WIDE.U32 UR12, UR26, UR14, URZ ;  /* 0x0000000e1a0c72a5 */ /* 0x000fe2000f8e003f */
[----:B------:R-:W-:Y:S01]  /*b720*/  R2UR UR37, R6 ;  /* 0x00000000062572ca */ /* 0x000fe200000e0000 */
[----:B------:R-:W-:Y:S01]  /*b730*/  UIMAD.WIDE.U32 UR4, UR26, UR10, URZ ;  /* 0x0000000a1a0472a5 */ /* 0x000fe2000f8e003f */
[----:B------:R-:W-:Y:S01]  /*b740*/  R2UR UR10, R9 ;  /* 0x00000000090a72ca */ /* 0x000fe200000e0000 */
[----:B------:R-:W-:Y:S01]  /*b750*/  UMOV UR9, UR26 ;  /* 0x0000001a00097c82 */ /* 0x000fe20008000000 */
[----:B------:R-:W-:Y:S01]  /*b760*/  UIADD3 UR14, UP1, UR18, 0xf0, URZ ;  /* 0x000000f0120e7890 */ /* 0x000fe2000ff3e03f */
[----:B------:R-:W-:Y:S01]  /*b770*/  IMAD.MOV.U32 R6, RZ, RZ, 0x3 ;  /* 0x00000003ff067424 */ /* 0x000fe200078e00ff */
[----:B------:R-:W-:Y:S01]  /*b780*/  @UP0 USHF.R.U32.HI UR9, URZ, UR11, UR5 ;  /* 0x0000000b3f090299 */ /* 0x000fe20008011605 */
[----:B------:R-:W-:Y:S01]  /*b790*/  VIADD R16, R16, 0x1 ;  /* 0x0000000110107836 */ /* 0x000fe20000000000 */
[----:B------:R-:W-:Y:S01]  /*b7a0*/  ULDC UR12, c[0x0][0x498] ;  /* 0x00012600000c7ab9 */ /* 0x000fe20000000800 */
[----:B------:R-:W-:Y:S01]  /*b7b0*/  UMOV UR11, UR26 ;  /* 0x0000001a000b7c82 */ /* 0x000fe20008000000 */
[----:B------:R-:W-:Y:S01]  /*b7c0*/  @UP0 USHF.R.U32.HI UR11, URZ, UR15, UR13 ;  /* 0x0000000f3f0b0299 */ /* 0x000fe2000801160d */
[C---:B------:R-:W-:Y:S01]  /*b7d0*/  R2UR UR4, R7.reuse ;  /* 0x00000000070472ca */ /* 0x040fe200000e0000 */
[----:B------:R-:W-:Y:S01]  /*b7e0*/  UISETP.NE.AND UP0, UPT, UR12, 0x1, UPT ;  /* 0x000000010c00788c */ /* 0x000fe2000bf05270 */
[----:B------:R-:W-:Y:S01]  /*b7f0*/  VIADD R7, R7, 0x1 ;  /* 0x0000000107077836 */ /* 0x000fe20000000000 */
[----:B------:R-:W-:-:S02]  /*b800*/  UIADD3.X UR15, URZ, UR19, URZ, UP1, !UPT ;  /* 0x000000133f0f7290 */ /* 0x000fc40008ffe43f */
[----:B------:R-:W-:Y:S02]  /*b810*/  UIADD3 UR5, UR10, 0x38000, URZ ;  /* 0x000380000a057890 */ /* 0x000fe4000fffe03f */
[----:B------:R-:W-:Y:S01]  /*b820*/  UIADD3 UR10, -UR9, URZ, URZ ;  /* 0x0000003f090a7290 */ /* 0x000fe2000fffe13f */
[C---:B------:R-:W-:Y:S01]  /*b830*/  ISETP.NE.AND P1, PT, R7.reuse, 0x7, PT ;  /* 0x000000070700780c */ /* 0x040fe20003f25270 */
[----:B------:R-:W-:Y:S01]  /*b840*/  UIADD3 UR20, -UR11, URZ, URZ ;  /* 0x0000003f0b147290 */ /* 0x000fe2000fffe13f */
[----:B------:R-:W-:Y:S02]  /*b850*/  UMOV UR21, UR9 ;  /* 0x0000000900157c82 */ /* 0x000fe40008000000 */
[----:B------:R-:W-:Y:S01]  /*b860*/  @UP0 ULDC UR32, c[0x0][0x49c] ;  /* 0x0001270000200ab9 */ /* 0x000fe20000000800 */
[----:B------:R-:W-:Y:S01]  /*b870*/  @UP0 ULDC UR18, c[0x0][0x49c] ;  /* 0x0001270000120ab9 */ /* 0x000fe20000000800 */
[----:B------:R-:W-:Y:S01]  /*b880*/  UIMAD.WIDE.U32 UR32, UR11, UR32, URZ ;  /* 0x000000200b2072a5 */ /* 0x000fe2000f8e003f */
[----:B------:R-:W-:Y:S01]  /*b890*/  SEL R7, R7, RZ, P1 ;  /* 0x000000ff07077207 */ /* 0x000fe20000800000 */
[----:B------:R-:W-:-:S02]  /*b8a0*/  UIMAD.WIDE.U32 UR18, UR9, UR18, URZ ;  /* 0x00000012091272a5 */ /* 0x000fc4000f8e003f */
[----:B------:R-:W-:Y:S01]  /*b8b0*/  ULEA UR4, UR4, UR6, 0xe ;  /* 0x0000000604047291 */ /* 0x000fe2000f8e703f */
[----:B------:R-:W-:Y:S01]  /*b8c0*/  R2UR UR6, R14 ;  /* 0x000000000e0672ca */ /* 0x000fe200000e0000 */
[----:B------:R-:W-:Y:S01]  /*b8d0*/  @UP0 ULDC UR38, c[0x0][0x4a0] ;  /* 0x0001280000260ab9 */ /* 0x000fe20000000800 */
[----:B------:R-:W-:Y:S01]  /*b8e0*/  @UP0 ULDC UR39, c[0x0][0x4a0] ;  /* 0x0001280000270ab9 */ /* 0x000fe20000000800 */
[----:B------:R-:W-:Y:S01]  /*b8f0*/  R2UR UR32, R6 ;  /* 0x00000000062072ca */ /* 0x000fe200000e0000 */
[----:B------:R-:W-:Y:S01]  /*b900*/  UMOV UR13, UR11 ;  /* 0x0000000b000d7c82 */ /* 0x000fe20008000000 */
[----:B------:R-:W-:Y:S01]  /*b910*/  @UP0 USHF.R.U32.HI UR21, URZ, UR38, UR19 ;  /* 0x000000263f150299 */ /* 0x000fe20008011613 */
[----:B------:R-:W-:Y:S01]  /*b920*/  R2UR UR18, R11 ;  /* 0x000000000b1272ca */ /* 0x000fe200000e0000 */
[----:B------:R-:W-:Y:S01]  /*b930*/  @UP0 USHF.R.U32.HI UR13, URZ, UR39, UR33 ;  /* 0x000000273f0d0299 */ /* 0x000fe20008011621 */
[----:B------:R-:W-:Y:S01]  /*b940*/  SEL R6, RZ, 0x1, P1 ;  /* 0x00000001ff067807 */ /* 0x000fe20000800000 */
[----:B------:R-:W-:-:S02]  /*b950*/  UIMAD UR10, UR17, UR10, UR26 ;  /* 0x0000000a110a72a4 */ /* 0x000fc4000f8e021a */
[----:B------:R-:W-:Y:S01]  /*b960*/  UIMAD UR36, UR17, UR20, UR26 ;  /* 0x00000014112472a4 */ /* 0x000fe2000f8e021a */
[----:B------:R-:W-:Y:S01]  /*b970*/  R2UR UR26, R13 ;  /* 0x000000000d1a72ca */ /* 0x000fe200000e0000 */
[----:B------:R-:W-:Y:S01]  /*b980*/  UIADD3 UR20, -UR21, URZ, URZ ;  /* 0x0000003f15147290 */ /* 0x000fe2000fffe13f */
[----:B------:R-:W-:Y:S01]  /*b990*/  LOP3.LUT R3, R3, R6, RZ, 0x3c, !PT ;  /* 0x0000000603037212 */ /* 0x000fe200078e3cff */
[----:B------:R-:W-:Y:S02]  /*b9a0*/  UIADD3 UR17, -UR13, URZ, URZ ;  /* 0x0000003f0d117290 */ /* 0x000fe4000fffe13f */
[----:B------:R-:W-:Y:S01]  /*b9b0*/  UIMAD UR19, UR10, UR30, UR28 ;  /* 0x0000001e0a1372a4 */ /* 0x000fe2000f8e021c */
[----:B------:R-:W-:Y:S01]  /*b9c0*/  R2UR UR10, R17 ;  /* 0x00000000110a72ca */ /* 0x000fe200000e0000 */
[----:B------:R-:W-:Y:S01]  /*b9d0*/  UIMAD UR20, UR12, UR20, UR9 ;  /* 0x000000140c1472a4 */ /* 0x000fe2000f8e0209 */
[----:B------:R-:W-:Y:S01]  /*b9e0*/  UMOV UR23, 0x10000000 ;  /* 0x1000000000177882 */ /* 0x000fe20000000000 */
[----:B------:R-:W-:Y:S01]  /*b9f0*/  UIMAD UR12, UR12, UR17, UR11 ;  /* 0x000000110c0c72a4 */ /* 0x000fe2000f8e020b */
[----:B------:R0:W-:Y:S01]  /*ba00*/  UTMALDG.2D [UR4], [UR14], desc[UR22] ;  /* 0x000016040e0075b4 */ /* 0x0001e20008009000 */
[----:B------:R-:W-:-:S02]  /*ba10*/  UIADD3 UR24, UR4, 0x2000, URZ ;  /* 0x0000200004187890 */ /* 0x000fc4000fffe03f */
[----:B------:R-:W-:Y:S02]  /*ba20*/  UIADD3 UR16, UR8, 0x1c000, URZ ;  /* 0x0001c00008107890 */ /* 0x000fe4000fffe03f */
[----:B------:R-:W-:Y:S02]  /*ba30*/  UIMAD UR20, UR20, UR31, UR29 ;  /* 0x0000001f141472a4 */ /* 0x000fe4000f8e021d */
[----:B------:R-:W-:Y:S02]  /*ba40*/  UIADD3 UR8, UR8, 0x1e000, URZ ;  /* 0x0001e00008087890 */ /* 0x000fe4000fffe03f */
[----:B------:R-:W-:Y:S02]  /*ba50*/  UIMAD UR11, UR36, UR30, UR28 ;  /* 0x0000001e240b72a4 */ /* 0x000fe4000f8e021c */
[----:B------:R-:W-:Y:S01]  /*ba60*/  UIMAD UR12, UR12, UR31, UR29 ;  /* 0x0000001f0c0c72a4 */ /* 0x000fe2000f8e021d */
[----:B------:R-:W-:Y:S01]  /*ba70*/  UMOV UR25, UR5 ;  /* 0x0000000500197c82 */ /* 0x000fe20008000000 */
[----:B------:R-:W-:Y:S01]  /*ba80*/  UMOV UR27, UR7 ;  /* 0x00000007001b7c82 */ /* 0x000fe20008000000 */
[----:B------:R-:W-:Y:S01]  /*ba90*/  UMOV UR17, UR5 ;  /* 0x0000000500117c82 */ /* 0x000fe20008000000 */
[----:B------:R1:W-:Y:S01]  /*baa0*/  UTMALDG.2D [UR24], [UR14], desc[UR22] ;  /* 0x000016180e0075b4 */ /* 0x0003e20008009000 */
[----:B------:R-:W-:Y:S01]  /*bab0*/  UMOV UR9, UR5 ;  /* 0x0000000500097c82 */ /* 0x000fe20008000000 */
[----:B0-----:R-:W-:-:S09]  /*bac0*/  UPRMT UR4, UR37, 0x5410, UR32 ;  /* 0x0000541025047896 */ /* 0x001fd20008000020 */
[----:B------:R1:W-:Y:S01]  /*bad0*/  UTMALDG.4D.IM2COL.MULTICAST [UR16], [UR34], UR4 ;  /* 0x00000010220073b4 */ /* 0x0003e20008058804 */
[----:B------:R1:W-:Y:S02]  /*bae0*/  UTMALDG.4D.IM2COL.MULTICAST [UR8], [UR34], UR4 ;  /* 0x00000008220073b4 */ /* 0x0003e40008058804 */
[----:B-1----:R-:W-:Y:S05]  /*baf0*/  @P3 BRA `(.L_x_283) ;  /* 0xfffffff8006c3947 */ /* 0x002fea000383ffff */
.L_x_279:
[----:B------:R-:W-:Y:S05]  /*bb00*/  BSYNC B0 ;  /* 0x0000000000007941 */ /* 0x000fea0003800000 */
.L_x_278:
[----:B------:R-:W-:Y:S01]  /*bb10*/  ISETP.GE.U32.AND P0, PT, R8, 0x7, PT ;  /* 0x000000070800780c */ /* 0x000fe20003f06070 */
[----:B-----5:R-:W-:-:S12]  /*bb20*/  IMAD.MOV.U32 R0, RZ, RZ, 0x1 ;  /* 0x00000001ff007424 */ /* 0x020fd800078e00ff */
[----:B------:R-:W-:Y:S05]  /*bb30*/  @!P0 BRA `(.L_x_284) ;  /* 0x00000000001c8947 */ /* 0x000fea0003800000 */
[----:B---3--:R-:W-:-:S04]  /*bb40*/  IMAD.WIDE.U32 R2, R8, 0x24924925, RZ ;  /* 0x2492492508027825 */ /* 0x008fc800078e00ff */
[----:B------:R-:W-:-:S05]  /*bb50*/  IMAD.IADD R2, R8, 0x1, -R3 ;  /* 0x0000000108027824 */ /* 0x000fca00078e0a03 */
[----:B------:R-:W-:-:S04]  /*bb60*/  LEA.HI R2, R2, R3, RZ, 0x1f ;  /* 0x0000000302027211 */ /* 0x000fc800078ff8ff */
[----:B------:R-:W-:-:S04]  /*bb70*/  SHF.R.U32.HI R2, RZ, 0x2, R2 ;  /* 0x00000002ff027819 */ /* 0x000fc80000011602 */
[----:B------:R-:W-:-:S04]  /*bb80*/  LOP3.LUT R2, R2, 0x1, RZ, 0xc0, !PT ;  /* 0x0000000102027812 */ /* 0x000fc800078ec0ff */
[----:B------:R-:W-:-:S04]  /*bb90*/  ISETP.NE.U32.AND P0, PT, R2, 0x1, PT ;  /* 0x000000010200780c */ /* 0x000fc80003f05070 */
[----:B------:R-:W-:-:S09]  /*bba0*/  SEL R0, RZ, 0x1, !P0 ;  /* 0x00000001ff007807 */ /* 0x000fd20004000000 */
.L_x_284:
[----:B------:R-:W-:Y:S05]  /*bbb0*/  WARPSYNC.ALL ;  /* 0x0000000000007948 */ /* 0x000fea0003800000 */
[----:B------:R-:W-:-:S13]  /*bbc0*/  ELECT P0, URZ, PT ;  /* 0x00000000003f782f */ /* 0x000fda0003800000 */
[----:B------:R-:W-:Y:S05]  /*bbd0*/  @!P0 EXIT ;  /* 0x000000000000894d */ /* 0x000fea0003800000 */
[----:B------:R-:W-:-:S04]  /*bbe0*/  LOP3.LUT R5, R5, 0x2, RZ, 0xfc, !PT ;  /* 0x0000000205057812 */ /* 0x000fc800078efcff */
[----:B------:R-:W-:-:S13]  /*bbf0*/  ISETP.NE.AND P0, PT, R5, 0x3, PT ;  /* 0x000000030500780c */ /* 0x000fda0003f05270 */
[----:B------:R-:W-:Y:S05]  /*bc00*/  @!P0 BRA `(.L_x_285) ;  /* 0x0000000000048947 */ /* 0x000fea0003800000 */
[----:B------:R-:W-:Y:S01]  /*bc10*/  BPT.TRAP 0x1 ;  /* 0x000000040000795c */ /* 0x000fe20000300000 */
.L_x_285:
[----:B------:R-:W0:Y:S01]  /*bc20*/  S2R R5, SR_CgaCtaId ;  /* 0x0000000000057919 */ /* 0x000e220000008800 */
[----:B---3--:R-:W-:Y:S01]  /*bc30*/  IMAD.WIDE.U32 R2, R8, 0x24924925, RZ ;  /* 0x2492492508027825 */ /* 0x008fe200078e00ff */
[----:B------:R-:W-:-:S03]  /*bc40*/  MOV R4, 0x400 ;  /* 0x0000040000047802 */ /* 0x000fc60000000f00 */
[----:B------:R-:W-:-:S05]  /*bc50*/  IMAD.IADD R2, R8, 0x1, -R3 ;  /* 0x0000000108027824 */ /* 0x000fca00078e0a03 */
[----:B------:R-:W-:-:S04]  /*bc60*/  LEA.HI R2, R2, R3, RZ, 0x1f ;  /* 0x0000000302027211 */ /* 0x000fc800078ff8ff */
[----:B------:R-:W-:-:S05]  /*bc70*/  SHF.R.U32.HI R3, RZ, 0x2, R2 ;  /* 0x00000002ff037819 */ /* 0x000fca0000011602 */
[----:B------:R-:W-:Y:S01]  /*bc80*/  IMAD R8, R3, -0x7, R8 ;  /* 0xfffffff903087824 */ /* 0x000fe200078e0208 */
[----:B0-----:R-:W-:Y:S02]  /*bc90*/  LEA R4, R5, R4, 0x18 ;  /* 0x0000000405047211 */ /* 0x001fe400078ec0ff */
[----:B------:R-:W-:-:S03]  /*bca0*/  SHF.L.U32 R5, R0, 0x1f, RZ ;  /* 0x0000001f00057819 */ /* 0x000fc600000006ff */
[----:B------:R-:W-:-:S04]  /*bcb0*/  VIADD R3, R4, 0x38038 ;  /* 0x0003803804037836 */ /* 0x000fc80000000000 */
[----:B------:R-:W-:-:S07]  /*bcc0*/  IMAD R2, R8, 0x8, R3 ;  /* 0x0000000808027824 */ /* 0x000fce00078e0203 */
.L_x_286:
[----:B0-----:R0:W1:Y:S02]  /*bcd0*/  SYNCS.PHASECHK.TRANS64.TRYWAIT P0, [R2+URZ], R5 ;  /* 0x00000005020075a7 */ /* 0x001064000800017f */
[----:B-1----:R-:W-:Y:S05]  /*bce0*/  @!P0 NANOSLEEP.SYNCS 0x989680 ;  /* 0x009896800000895d */ /* 0x002fea0003900000 */
[----:B------:R-:W1:Y:S02]  /*bcf0*/  @!P0 SYNCS.PHASECHK.TRANS64 P0, [R2+URZ], R5 ;  /* 0x00000005020085a7 */ /* 0x000e64000800007f */
[----:B-1----:R-:W-:Y:S05]  /*bd00*/  @!P0 BRA `(.L_x_286) ;  /* 0xfffffffc00f08947 */ /* 0x002fea000383ffff */
[----:B------:R-:W-:-:S05]  /*bd10*/  VIADD R8, R8, 0x1 ;  /* 0x0000000108087836 */ /* 0x000fca0000000000 */
[----:B------:R-:W-:-:S04]  /*bd20*/  ISETP.NE.AND P0, PT, R8, 0x7, PT ;  /* 0x000000070800780c */ /* 0x000fc80003f05270 */
[----:B0-----:R-:W-:Y:S02]  /*bd30*/  SEL R5, RZ, 0x1, P0 ;  /* 0x00000001ff057807 */ /* 0x001fe40000000000 */
[----:B------:R-:W-:Y:S02]  /*bd40*/  SEL R8, R8, RZ, P0 ;  /* 0x000000ff08087207 */ /* 0x000fe40000000000 */
[----:B------:R-:W-:-:S03]  /*bd50*/  LOP3.LUT R7, R0, R5, RZ, 0x3c, !PT ;  /* 0x0000000500077212 */ /* 0x000fc600078e3cff */
[----:B------:R-:W-:Y:S01]  /*bd60*/  IMAD R0, R8, 0x8, R3 ;  /* 0x0000000808007824 */ /* 0x000fe200078e0203 */
[----:B------:R-:W-:-:S07]  /*bd70*/  SHF.L.U32 R5, R7, 0x1f, RZ ;  /* 0x0000001f07057819 */ /* 0x000fce00000006ff */
.L_x_287:
        /* <DEDUP_REMOVED lines=11> */
.L_x_288:
        /* <DEDUP_REMOVED lines=11> */
.L_x_289:
        /* <DEDUP_REMOVED lines=11> */
.L_x_290:
        /* <DEDUP_REMOVED lines=11> */
.L_x_291:
        /* <DEDUP_REMOVED lines=11> */
.L_x_292:
[----:B0-----:R0:W1:Y:S02]  /*c0f0*/  SYNCS.PHASECHK.TRANS64.TRYWAIT P0, [R8+URZ], R3 ;  /* 0x00000003080075a7 */ /* 0x001064000800017f */
[----:B-1----:R-:W-:Y:S05]  /*c100*/  @!P0 NANOSLEEP.SYNCS 0x989680 ;  /* 0x009896800000895d */ /* 0x002fea0003900000 */
[----:B------:R-:W1:Y:S02]  /*c110*/  @!P0 SYNCS.PHASECHK.TRANS64 P0, [R8+URZ], R3 ;  /* 0x00000003080085a7 */ /* 0x000e64000800007f */
[----:B-1----:R-:W-:Y:S05]  /*c120*/  @P0 EXIT ;  /* 0x000000000000094d */ /* 0x002fea0003800000 */
[----:B------:R-:W-:Y:S05]  /*c130*/  BRA `(.L_x_292) ;  /* 0xfffffffc00ec7947 */ /* 0x000fea000383ffff */
.L_x_293:
[----:B------:R-:W-:-:S00]  /*c140*/  BRA `(.L_x_293) ;  /* 0xfffffffc00fc7947 */ /* 0x000fc0000383ffff */
[----:B------:R-:W-:-:S00]  /*c150*/  NOP ;  /* 0x0000000000007918 */ /* 0x000fc00000000000 */
        /* <DEDUP_REMOVED lines=10> */
.L_x_294:


//--------------------- .nv.shared._ZN7cutlass13device_kernelINS_4conv6kernel13ConvUniversalINS1_16ConvProblemShapeILNS1_8OperatorE2ELi2EEENS1_10collective14CollectiveConvINS1_46MainloopSm90TmaGmmaWarpSpecializedImplicitGemmILS5_2ELi7ELi2EN4cute5tupleIJNSA_1CILi2EEENSC_ILi1EEESE_EEENS1_36KernelImplicitTmaWarpSpecializedSm90ELi1EEENSB_IJNSC_ILi128EEENSB_IJSI_EEENSB_IJNSC_ILi64EEEEEEEEENS_10bfloat16_tESN_NSA_8TiledMMAINSA_8MMA_AtomIJNSA_4SM904GMMA28MMA_64x128x16_F32BF16BF16_SSILNSR_5MajorE1ELST_1ELNSR_7ScaleInE1ELSU_1EEEEEENSA_6LayoutINSB_IJSE_SE_SE_EEENSB_IJNSC_ILi0EEESZ_SZ_EEEEENSB_IJNSA_10UnderscoreES12_S12_EEEEENS7_6detail26Sm90ImplicitGemmTileTraitsINSA_13SM90_TMA_LOADENSA_14ComposedLayoutINSA_7SwizzleILi3ELi4ELi3EEENSA_18smem_ptr_flag_bitsILi16EEENSX_INSB_IJNSB_IJSK_SD_EEENSB_IJNSC_ILi8EEES1E_EEENSB_IJSE_NSC_ILi7EEEEEEEEENSB_IJNSB_IJSE_NSC_ILi4096EEEEEENSB_IJSK_NSC_ILi512EEEEEENSB_IJSZ_NSC_ILi8192EEEEEEEEEEEEEvEENS16_INSA_30SM90_TMA_LOAD_IM2COL_MULTICASTES1R_vEEEENS_8epilogue10collective6detail29Sm90TmaWarpSpecializedAdapterINS1X_15DefaultEpilogueISN_NSB_IJlNSB_IJSE_llEEESZ_EEES22_NS1W_6thread17LinearCombinationISN_Li1EffLNS23_9ScaleType4KindE0ELNS_15FloatRoundStyleE2ESN_EENS_4gemm15EpilogueDefaultEEEEEvvEEEEvNT_6ParamsE --------------------------
	.section	.nv.shared._ZN7cutlass13device_kernelINS_4conv6kernel13ConvUniversalINS1_16ConvProblemShapeILNS1_8OperatorE2ELi2EEENS1_10collective14CollectiveConvINS1_46MainloopSm90TmaGmmaWarpSpecializedImplicitGemmILS5_2ELi7ELi2EN4cute5tupleIJNSA_1CILi2EEENSC_ILi1EEESE_EEENS1_36KernelImplicitTmaWarpSpecializedSm90ELi1EEENSB_IJNSC_ILi128EEENSB_IJSI_EEENSB_IJNSC_ILi64EEEEEEEEENS_10bfloat16_tESN_NSA_8TiledMMAINSA_8MMA_AtomIJNSA_4SM904GMMA28MMA_64x128x16_F32BF16BF16_SSILNSR_5MajorE1ELST_1ELNSR_7ScaleInE1ELSU_1EEEEEENSA_6LayoutINSB_IJSE_SE_SE_EEENSB_IJNSC_ILi0EEESZ_SZ_EEEEENSB_IJNSA_10UnderscoreES12_S12_EEEEENS7_6detail26Sm90ImplicitGemmTileTraitsINSA_13SM90_TMA_LOADENSA_14ComposedLayoutINSA_7SwizzleILi3ELi4ELi3EEENSA_18smem_ptr_flag_bitsILi16EEENSX_INSB_IJNSB_IJSK_SD_EEENSB_IJNSC_ILi8EEES1E_EEENSB_IJSE_NSC_ILi7EEEEEEEEENSB_IJNSB_IJSE_NSC_ILi4096EEEEEENSB_IJSK_NSC_ILi512EEEEEENSB_IJSZ_NSC_ILi8192EEEEEEEEEEEEEvEENS16_INSA_30SM90_TMA_LOAD_IM2COL_MULTICASTES1R_vEEEENS_8epilogue10collective6detail29Sm90TmaWarpSpecializedAdapterINS1X_15DefaultEpilogueISN_NSB_IJlNSB_IJSE_llEEESZ_EEES22_NS1W_6thread17LinearCombinationISN_Li1EffLNS23_9ScaleType4KindE0ELNS_15FloatRoundStyleE2ESN_EENS_4gemm15EpilogueDefaultEEEEEvvEEEEvNT_6ParamsE,"aw",@nobits
	.sectionflags	@""
	.align	16
	.zero		1024


//--------------------- .nv.shared.reserved.0     --------------------------
	.section	.nv.shared.reserved.0,"aw",@nobits
	.weak		__nv_reservedSMEM_offset_0_alias
	.size		__nv_reservedSMEM_offset_0_alias, 0, 0
	.other		__nv_reservedSMEM_offset_0_alias,@"STO_CUDA_RESERVED_SHARED STV_DEFAULT"
__nv_reservedSMEM_offset_0_alias:
	.zero		0


//--------------------- .nv.global                --------------------------
	.section	.nv.global,"aw",@nobits
.nv.global:
	.type		_ZN39_INTERNAL_53851837_4_k_cu_b2f7654b_29384cute1_E,@object
	.size		_ZN39_INTERNAL_53851837_4_k_cu_b2f7654b_29384cute1_E,(_ZN39_INTERNAL_53851837_4_k_cu_b2f7654b_29384cuda3std3__45__cpo6cbeginE - _ZN39_INTERNAL_53851837_4_k_cu_b2f7654b_29384cute1_E)
_ZN39_INTERNAL_53851837_4_k_cu_b2f7654b_29384cute1_E:
	.zero		1
	.type		_ZN39_INTERNAL_53851837_4_k_cu_b2f7654b_29384cuda3std3__45__cpo6cbeginE,@object
	.size		_ZN39_INTERNAL_53851837_4_k_cu_b2f7654b_29384cuda3std3__45__cpo6cbeginE,(_ZN39_INTERNAL_53851837_4_k_cu_b2f7654b_29384cuda3std3__48in_placeE - _ZN39_INTERNAL_53851837_4_k_cu_b2f7654b_29384cuda3std3__45__cpo6cbeginE)
_ZN39_INTERNAL_53851837_4_k_cu_b2f7654b_29384cuda3std3__45__cpo6cbeginE:
	.zero		1
	.type		_ZN39_INTERNAL_53851837_4_k_cu_b2f7654b_29384cuda3std3__48in_placeE,@object
	.size		_ZN39_INTERNAL_53851837_4_k_cu_b2f7654b_29384cuda3std3__48in_placeE,(_ZN39_INTERNAL_53851837_4_k_cu_b2f7654b_29384cuda3std6ranges3__45__cpo9iter_moveE - _ZN39_INTERNAL_53851837_4_k_cu_b2f7654b_29384cuda3std3__48in_placeE)
_ZN39_INTERNAL_53851837_4_k_cu_b2f7654b_29384cuda3std3__48in_placeE:
	.zero		1
	.type		_ZN39_INTERNAL_53851837_4_k_cu_b2f7654b_29384cuda3std6ranges3__45__cpo9iter_moveE,@object
	.size		_ZN39_INTERNAL_53851837_4_k_cu_b2f7654b_29384cuda3std6ranges3__45__cpo9iter_moveE,(_ZN39_INTERNAL_53851837_4_k_cu_b2f7654b_29384cuda3std3__45__cpo5beginE - _ZN39_INTERNAL_53851837_4_k_cu_b2f7654b_29384cuda3std6ranges3__45__cpo9iter_moveE)
_ZN39_INTERNAL_53851837_4_k_cu_b2f7654b_29384cuda3std6ranges3__45__cpo9iter_moveE:
	.zero		1
	.type		_ZN39_INTERNAL_53851837_4_k_cu_b2f7654b_29384cuda3std3__45__cpo5beginE,@object
	.size		_ZN39_INTERNAL_53851837_4_k_cu_b2f7654b_29384cuda3std3__45__cpo5beginE,(_ZN39_INTERNAL_53851837_4_k_cu_b2f7654b_29384cuda3std3__441_GLOBAL__N__53851837_4_k_cu_b2f7654b_29386ignoreE - _ZN39_INTERNAL_53851837_4_k_cu_b2f7654b_29384cuda3std3__45__cpo5beginE)
_ZN39_INTERNAL_53851837_4_k_cu_b2f7654b_29384cuda3std3__45__cpo5beginE:
	.zero		1
	.type		_ZN39_INTERNAL_53851837_4_k_cu_b2f7654b_29384cuda3std3__441_GLOBAL__N__53851837_4_k_cu_b2f7654b_29386ignoreE,@object
	.size		_ZN39_INTERNAL_53851837_4_k_cu_b2f7654b_29384cuda3std3__441_GLOBAL__N__53851837_4_k_cu_b2f7654b_29386ignoreE,(_ZN39_INTERNAL_53851837_4_k_cu_b2f7654b_29384cute7productE - _ZN39_INTERNAL_53851837_4_k_cu_b2f7654b_29384cuda3std3__441_GLOBAL__N__53851837_4_k_cu_b2f7654b_29386ignoreE)
_ZN39_INTERNAL_53851837_4_k_cu_b2f7654b_29384cuda3std3__441_GLOBAL__N__53851837_4_k_cu_b2f7654b_29386ignoreE:
	.zero		1
	.type		_ZN39_INTERNAL_53851837_4_k_cu_b2f7654b_29384cute7productE,@object
	.size		_ZN39_INTERNAL_53851837_4_k_cu_b2f7654b_29384cute7productE,(_ZN39_INTERNAL_53851837_4_k_cu_b2f7654b_29384cuda3std3__45__cpo3endE - _ZN39_INTERNAL_53851837_4_k_cu_b2f7654b_29384cute7productE)
_ZN39_INTERNAL_53851837_4_k_cu_b2f7654b_29384cute7productE:
	.zero		1
	.type		_ZN39_INTERNAL_53851837_4_k_cu_b2f7654b_29384cuda3std3__45__cpo3endE,@object
	.size		_ZN39_INTERNAL_53851837_4_k_cu_b2f7654b_29384cuda3std3__45__cpo3endE,(_ZN39_INTERNAL_53851837_4_k_cu_b2f7654b_29384cuda3std3__419piecewise_constructE - _ZN39_INTERNAL_53851837_4_k_cu_b2f7654b_29384cuda3std3__45__cpo3endE)
_ZN39_INTERNAL_53851837_4_k_cu_b2f7654b_29384cuda3std3__45__cpo3endE:
	.zero		1
	.type		_ZN39_INTERNAL_53851837_4_k_cu_b2f7654b_29384cuda3std3__419piecewise_constructE,@object
	.size		_ZN39_INTERNAL_53851837_4_k_cu_b2f7654b_29384cuda3std3__419piecewise_constructE,(_ZN39_INTERNAL_53851837_4_k_cu_b2f7654b_29384cuda3std3__45__cpo4cendE - _ZN39_INTERNAL_53851837_4_k_cu_b2f7654b_29384cuda3std3__419piecewise_constructE)
_ZN39_INTERNAL_53851837_4_k_cu_b2f7654b_29384cuda3std3__419piecewise_constructE:
	.zero		1
	.type		_ZN39_INTERNAL_53851837_4_k_cu_b2f7654b_29384cuda3std3__45__cpo4cendE,@object
	.size		_ZN39_INTERNAL_53851837_4_k_cu_b2f7654b_29384cuda3std3__45__cpo4cendE,(_ZN39_INTERNAL_53851837_4_k_cu_b2f7654b_29384cuda3std6ranges3__45__cpo4swapE - _ZN39_INTERNAL_53851837_4_k_cu_b2f7654b_29384cuda3std3__45__cpo4cendE)
_ZN39_INTERNAL_53851837_4_k_cu_b2f7654b_29384cuda3std3__45__cpo4cendE:
	.zero		1
	.type		_ZN39_INTERNAL_53851837_4_k_cu_b2f7654b_29384cuda3std6ranges3__45__cpo4swapE,@object
	.size		_ZN39_INTERNAL_53851837_4_k_cu_b2f7654b_29384cuda3std6ranges3__45__cpo4swapE,(.L_7 - _ZN39_INTERNAL_53851837_4_k_cu_b2f7654b_29384cuda3std6ranges3__45__cpo4swapE)
_ZN39_INTERNAL_53851837_4_k_cu_b2f7654b_29384cuda3std6ranges3__45__cpo4swapE:
	.zero		1
.L_7:


//--------------------- .nv.constant0._ZN7cutlass13device_kernelINS_4conv6kernel13ConvUniversalINS1_16ConvProblemShapeILNS1_8OperatorE2ELi2EEENS1_10collective14CollectiveConvINS1_46MainloopSm90TmaGmmaWarpSpecializedImplicitGemmILS5_2ELi7ELi2EN4cute5tupleIJNSA_1CILi2EEENSC_ILi1EEESE_EEENS1_36KernelImplicitTmaWarpSpecializedSm90ELi1EEENSB_IJNSC_ILi128EEENSB_IJSI_EEENSB_IJNSC_ILi64EEEEEEEEENS_10bfloat16_tESN_NSA_8TiledMMAINSA_8MMA_AtomIJNSA_4SM904GMMA28MMA_64x128x16_F32BF16BF16_SSILNSR_5MajorE1ELST_1ELNSR_7ScaleInE1ELSU_1EEEEEENSA_6LayoutINSB_IJSE_SE_SE_EEENSB_IJNSC_ILi0EEESZ_SZ_EEEEENSB_IJNSA_10UnderscoreES12_S12_EEEEENS7_6detail26Sm90ImplicitGemmTileTraitsINSA_13SM90_TMA_LOADENSA_14ComposedLayoutINSA_7SwizzleILi3ELi4ELi3EEENSA_18smem_ptr_flag_bitsILi16EEENSX_INSB_IJNSB_IJSK_SD_EEENSB_IJNSC_ILi8EEES1E_EEENSB_IJSE_NSC_ILi7EEEEEEEEENSB_IJNSB_IJSE_NSC_ILi4096EEEEEENSB_IJSK_NSC_ILi512EEEEEENSB_IJSZ_NSC_ILi8192EEEEEEEEEEEEEvEENS16_INSA_30SM90_TMA_LOAD_IM2COL_MULTICASTES1R_vEEEENS_8epilogue10collective6detail29Sm90TmaWarpSpecializedAdapterINS1X_15DefaultEpilogueISN_NSB_IJlNSB_IJSE_llEEESZ_EEES22_NS1W_6thread17LinearCombinationISN_Li1EffLNS23_9ScaleType4KindE0ELNS_15FloatRoundStyleE2ESN_EENS_4gemm15EpilogueDefaultEEEEEvvEEEEvNT_6ParamsE --------------------------
	.section	.nv.constant0._ZN7cutlass13device_kernelINS_4conv6kernel13ConvUniversalINS1_16ConvProblemShapeILNS1_8OperatorE2ELi2EEENS1_10collective14CollectiveConvINS1_46MainloopSm90TmaGmmaWarpSpecializedImplicitGemmILS5_2ELi7ELi2EN4cute5tupleIJNSA_1CILi2EEENSC_ILi1EEESE_EEENS1_36KernelImplicitTmaWarpSpecializedSm90ELi1EEENSB_IJNSC_ILi128EEENSB_IJSI_EEENSB_IJNSC_ILi64EEEEEEEEENS_10bfloat16_tESN_NSA_8TiledMMAINSA_8MMA_AtomIJNSA_4SM904GMMA28MMA_64x128x16_F32BF16BF16_SSILNSR_5MajorE1ELST_1ELNSR_7ScaleInE1ELSU_1EEEEEENSA_6LayoutINSB_IJSE_SE_SE_EEENSB_IJNSC_ILi0EEESZ_SZ_EEEEENSB_IJNSA_10UnderscoreES12_S12_EEEEENS7_6detail26Sm90ImplicitGemmTileTraitsINSA_13SM90_TMA_LOADENSA_14ComposedLayoutINSA_7SwizzleILi3ELi4ELi3EEENSA_18smem_ptr_flag_bitsILi16EEENSX_INSB_IJNSB_IJSK_SD_EEENSB_IJNSC_ILi8EEES1E_EEENSB_IJSE_NSC_ILi7EEEEEEEEENSB_IJNSB_IJSE_NSC_ILi4096EEEEEENSB_IJSK_NSC_ILi512EEEEEENSB_IJSZ_NSC_ILi8192EEEEEEEEEEEEEvEENS16_INSA_30SM90_TMA_LOAD_IM2COL_MULTICASTES1R_vEEEENS_8epilogue10collective6detail29Sm90TmaWarpSpecializedAdapterINS1X_15DefaultEpilogueISN_NSB_IJlNSB_IJSE_llEEESZ_EEES22_NS1W_6thread17LinearCombinationISN_Li1EffLNS23_9ScaleType4KindE0ELNS_15FloatRoundStyleE2ESN_EENS_4gemm15EpilogueDefaultEEEEEvvEEEEvNT_6ParamsE,"a",@progbits
	.sectionflags	@""
	.align	4
.nv.constant0._ZN7cutlass13device_kernelINS_4conv6kernel13ConvUniversalINS1_16ConvProblemShapeILNS1_8OperatorE2ELi2EEENS1_10collective14CollectiveConvINS1_46MainloopSm90TmaGmmaWarpSpecializedImplicitGemmILS5_2ELi7ELi2EN4cute5tupleIJNSA_1CILi2EEENSC_ILi1EEESE_EEENS1_36KernelImplicitTmaWarpSpecializedSm90ELi1EEENSB_IJNSC_ILi128EEENSB_IJSI_EEENSB_IJNSC_ILi64EEEEEEEEENS_10bfloat16_tESN_NSA_8TiledMMAINSA_8MMA_AtomIJNSA_4SM904GMMA28MMA_64x128x16_F32BF16BF16_SSILNSR_5MajorE1ELST_1ELNSR_7ScaleInE1ELSU_1EEEEEENSA_6LayoutINSB_IJSE_SE_SE_EEENSB_IJNSC_ILi0EEESZ_SZ_EEEEENSB_IJNSA_10UnderscoreES12_S12_EEEEENS7_6detail26Sm90ImplicitGemmTileTraitsINSA_13SM90_TMA_LOADENSA_14ComposedLayoutINSA_7SwizzleILi3ELi4ELi3EEENSA_18smem_ptr_flag_bitsILi16EEENSX_INSB_IJNSB_IJSK_SD_EEENSB_IJNSC_ILi8EEES1E_EEENSB_IJSE_NSC_ILi7EEEEEEEEENSB_IJNSB_IJSE_NSC_ILi4096EEEEEENSB_IJSK_NSC_ILi512EEEEEENSB_IJSZ_NSC_ILi8192EEEEEEEEEEEEEvEENS16_INSA_30SM90_TMA_LOAD_IM2COL_MULTICASTES1R_vEEEENS_8epilogue10collective6detail29Sm90TmaWarpSpecializedAdapterINS1X_15DefaultEpilogueISN_NSB_IJlNSB_IJSE_llEEESZ_EEES22_NS1W_6thread17LinearCombinationISN_Li1EffLNS23_9ScaleType4KindE0ELNS_15FloatRoundStyleE2ESN_EENS_4gemm15EpilogueDefaultEEEEEvvEEEEvNT_6ParamsE:
	.zero		1536


//--------------------- SYMBOLS --------------------------

	.type		.nv.reservedSmem.offset0,@object
	.size		.nv.reservedSmem.offset0,0x4
